//
// Generated by NVIDIA NVVM Compiler
//
// Compiler Build ID: CL-36424714
// Cuda compilation tools, release 13.0, V13.0.88
// Based on NVVM 20.0.0
//

.version 9.0
.target sm_100
.address_size 64

	// .globl	_Z25grad_mult_wave_numberx_cuIA2_dEvPT_S2_PiS3_S3_d

.visible .entry _Z25grad_mult_wave_numberx_cuIA2_dEvPT_S2_PiS3_S3_d(
	.param .u64 .ptr .align 1 _Z25grad_mult_wave_numberx_cuIA2_dEvPT_S2_PiS3_S3_d_param_0,
	.param .u64 .ptr .align 1 _Z25grad_mult_wave_numberx_cuIA2_dEvPT_S2_PiS3_S3_d_param_1,
	.param .u64 .ptr .align 1 _Z25grad_mult_wave_numberx_cuIA2_dEvPT_S2_PiS3_S3_d_param_2,
	.param .u64 .ptr .align 1 _Z25grad_mult_wave_numberx_cuIA2_dEvPT_S2_PiS3_S3_d_param_3,
	.param .u64 .ptr .align 1 _Z25grad_mult_wave_numberx_cuIA2_dEvPT_S2_PiS3_S3_d_param_4,
	.param .f64 _Z25grad_mult_wave_numberx_cuIA2_dEvPT_S2_PiS3_S3_d_param_5
)
{
	.reg .pred 	%p<6>;
	.reg .b32 	%r<24>;
	.reg .b64 	%rd<20>;
	.reg .b64 	%fd<10>;

	ld.param.u64 	%rd2, [_Z25grad_mult_wave_numberx_cuIA2_dEvPT_S2_PiS3_S3_d_param_0];
	ld.param.u64 	%rd3, [_Z25grad_mult_wave_numberx_cuIA2_dEvPT_S2_PiS3_S3_d_param_1];
	ld.param.u64 	%rd4, [_Z25grad_mult_wave_numberx_cuIA2_dEvPT_S2_PiS3_S3_d_param_2];
	ld.param.u64 	%rd6, [_Z25grad_mult_wave_numberx_cuIA2_dEvPT_S2_PiS3_S3_d_param_3];
	ld.param.u64 	%rd5, [_Z25grad_mult_wave_numberx_cuIA2_dEvPT_S2_PiS3_S3_d_param_4];
	ld.param.f64 	%fd1, [_Z25grad_mult_wave_numberx_cuIA2_dEvPT_S2_PiS3_S3_d_param_5];
	cvta.to.global.u64 	%rd1, %rd6;
	mov.u32 	%r6, %ntid.x;
	mov.u32 	%r7, %ctaid.x;
	mov.u32 	%r8, %tid.x;
	mad.lo.s32 	%r1, %r6, %r7, %r8;
	mov.u32 	%r9, %ntid.y;
	mov.u32 	%r10, %ctaid.y;
	mov.u32 	%r11, %tid.y;
	mad.lo.s32 	%r2, %r9, %r10, %r11;
	mov.u32 	%r12, %ntid.z;
	mov.u32 	%r13, %ctaid.z;
	mov.u32 	%r14, %tid.z;
	mad.lo.s32 	%r3, %r12, %r13, %r14;
	ld.global.u32 	%r15, [%rd1];
	setp.ge.u32 	%p1, %r1, %r15;
	@%p1 bra 	$L__BB0_4;
	ld.global.u32 	%r4, [%rd1+4];
	setp.ge.u32 	%p2, %r2, %r4;
	@%p2 bra 	$L__BB0_4;
	ld.global.u32 	%r5, [%rd1+8];
	setp.ge.u32 	%p3, %r3, %r5;
	@%p3 bra 	$L__BB0_4;
	cvta.to.global.u64 	%rd7, %rd5;
	ld.global.u32 	%r16, [%rd7];
	add.s32 	%r17, %r16, %r1;
	cvt.u64.u32 	%rd8, %r17;
	cvta.to.global.u64 	%rd9, %rd4;
	ld.global.u32 	%r18, [%rd9];
	shr.u32 	%r19, %r18, 31;
	add.s32 	%r20, %r18, %r19;
	shr.s32 	%r21, %r20, 1;
	cvt.s64.s32 	%rd10, %r21;
	setp.gt.s64 	%p4, %rd8, %rd10;
	cvt.s64.s32 	%rd11, %r18;
	selp.b64 	%rd12, %rd11, 0, %p4;
	sub.s64 	%rd13, %rd8, %rd12;
	setp.eq.s64 	%p5, %rd8, %rd10;
	selp.b64 	%rd14, 0, %rd13, %p5;
	mad.lo.s32 	%r22, %r4, %r1, %r2;
	mad.lo.s32 	%r23, %r22, %r5, %r3;
	neg.f64 	%fd2, %fd1;
	cvt.rn.f64.s64 	%fd3, %rd14;
	mul.f64 	%fd4, %fd2, %fd3;
	cvta.to.global.u64 	%rd15, %rd3;
	mul.wide.u32 	%rd16, %r23, 16;
	add.s64 	%rd17, %rd15, %rd16;
	ld.global.f64 	%fd5, [%rd17+8];
	mul.f64 	%fd6, %fd5, %fd4;
	cvta.to.global.u64 	%rd18, %rd2;
	add.s64 	%rd19, %rd18, %rd16;
	st.global.f64 	[%rd19], %fd6;
	mul.f64 	%fd7, %fd1, %fd3;
	ld.global.f64 	%fd8, [%rd17];
	mul.f64 	%fd9, %fd8, %fd7;
	st.global.f64 	[%rd19+8], %fd9;
$L__BB0_4:
	ret;

}
	// .globl	_Z25grad_mult_wave_numbery_cuIA2_dEvPT_S2_PiS3_S3_d
.visible .entry _Z25grad_mult_wave_numbery_cuIA2_dEvPT_S2_PiS3_S3_d(
	.param .u64 .ptr .align 1 _Z25grad_mult_wave_numbery_cuIA2_dEvPT_S2_PiS3_S3_d_param_0,
	.param .u64 .ptr .align 1 _Z25grad_mult_wave_numbery_cuIA2_dEvPT_S2_PiS3_S3_d_param_1,
	.param .u64 .ptr .align 1 _Z25grad_mult_wave_numbery_cuIA2_dEvPT_S2_PiS3_S3_d_param_2,
	.param .u64 .ptr .align 1 _Z25grad_mult_wave_numbery_cuIA2_dEvPT_S2_PiS3_S3_d_param_3,
	.param .u64 .ptr .align 1 _Z25grad_mult_wave_numbery_cuIA2_dEvPT_S2_PiS3_S3_d_param_4,
	.param .f64 _Z25grad_mult_wave_numbery_cuIA2_dEvPT_S2_PiS3_S3_d_param_5
)
{
	.reg .pred 	%p<6>;
	.reg .b32 	%r<24>;
	.reg .b64 	%rd<20>;
	.reg .b64 	%fd<10>;

	ld.param.u64 	%rd2, [_Z25grad_mult_wave_numbery_cuIA2_dEvPT_S2_PiS3_S3_d_param_0];
	ld.param.u64 	%rd3, [_Z25grad_mult_wave_numbery_cuIA2_dEvPT_S2_PiS3_S3_d_param_1];
	ld.param.u64 	%rd4, [_Z25grad_mult_wave_numbery_cuIA2_dEvPT_S2_PiS3_S3_d_param_2];
	ld.param.u64 	%rd6, [_Z25grad_mult_wave_numbery_cuIA2_dEvPT_S2_PiS3_S3_d_param_3];
	ld.param.u64 	%rd5, [_Z25grad_mult_wave_numbery_cuIA2_dEvPT_S2_PiS3_S3_d_param_4];
	ld.param.f64 	%fd1, [_Z25grad_mult_wave_numbery_cuIA2_dEvPT_S2_PiS3_S3_d_param_5];
	cvta.to.global.u64 	%rd1, %rd6;
	mov.u32 	%r6, %ntid.x;
	mov.u32 	%r7, %ctaid.x;
	mov.u32 	%r8, %tid.x;
	mad.lo.s32 	%r1, %r6, %r7, %r8;
	mov.u32 	%r9, %ntid.y;
	mov.u32 	%r10, %ctaid.y;
	mov.u32 	%r11, %tid.y;
	mad.lo.s32 	%r2, %r9, %r10, %r11;
	mov.u32 	%r12, %ntid.z;
	mov.u32 	%r13, %ctaid.z;
	mov.u32 	%r14, %tid.z;
	mad.lo.s32 	%r3, %r12, %r13, %r14;
	ld.global.u32 	%r15, [%rd1];
	setp.ge.u32 	%p1, %r1, %r15;
	@%p1 bra 	$L__BB1_4;
	ld.global.u32 	%r4, [%rd1+4];
	setp.ge.u32 	%p2, %r2, %r4;
	@%p2 bra 	$L__BB1_4;
	ld.global.u32 	%r5, [%rd1+8];
	setp.ge.u32 	%p3, %r3, %r5;
	@%p3 bra 	$L__BB1_4;
	cvta.to.global.u64 	%rd7, %rd5;
	ld.global.u32 	%r16, [%rd7+4];
	add.s32 	%r17, %r16, %r2;
	cvt.u64.u32 	%rd8, %r17;
	cvta.to.global.u64 	%rd9, %rd4;
	ld.global.u32 	%r18, [%rd9+4];
	shr.u32 	%r19, %r18, 31;
	add.s32 	%r20, %r18, %r19;
	shr.s32 	%r21, %r20, 1;
	cvt.s64.s32 	%rd10, %r21;
	setp.gt.s64 	%p4, %rd8, %rd10;
	cvt.s64.s32 	%rd11, %r18;
	selp.b64 	%rd12, %rd11, 0, %p4;
	sub.s64 	%rd13, %rd8, %rd12;
	setp.eq.s64 	%p5, %rd8, %rd10;
	selp.b64 	%rd14, 0, %rd13, %p5;
	mad.lo.s32 	%r22, %r4, %r1, %r2;
	mad.lo.s32 	%r23, %r22, %r5, %r3;
	neg.f64 	%fd2, %fd1;
	cvt.rn.f64.s64 	%fd3, %rd14;
	mul.f64 	%fd4, %fd2, %fd3;
	cvta.to.global.u64 	%rd15, %rd3;
	mul.wide.u32 	%rd16, %r23, 16;
	add.s64 	%rd17, %rd15, %rd16;
	ld.global.f64 	%fd5, [%rd17+8];
	mul.f64 	%fd6, %fd5, %fd4;
	cvta.to.global.u64 	%rd18, %rd2;
	add.s64 	%rd19, %rd18, %rd16;
	st.global.f64 	[%rd19], %fd6;
	mul.f64 	%fd7, %fd1, %fd3;
	ld.global.f64 	%fd8, [%rd17];
	mul.f64 	%fd9, %fd8, %fd7;
	st.global.f64 	[%rd19+8], %fd9;
$L__BB1_4:
	ret;

}
	// .globl	_Z25grad_mult_wave_numberz_cuIA2_dEvPT_S2_PiS3_S3_d
.visible .entry _Z25grad_mult_wave_numberz_cuIA2_dEvPT_S2_PiS3_S3_d(
	.param .u64 .ptr .align 1 _Z25grad_mult_wave_numberz_cuIA2_dEvPT_S2_PiS3_S3_d_param_0,
	.param .u64 .ptr .align 1 _Z25grad_mult_wave_numberz_cuIA2_dEvPT_S2_PiS3_S3_d_param_1,
	.param .u64 .ptr .align 1 _Z25grad_mult_wave_numberz_cuIA2_dEvPT_S2_PiS3_S3_d_param_2,
	.param .u64 .ptr .align 1 _Z25grad_mult_wave_numberz_cuIA2_dEvPT_S2_PiS3_S3_d_param_3,
	.param .u64 .ptr .align 1 _Z25grad_mult_wave_numberz_cuIA2_dEvPT_S2_PiS3_S3_d_param_4,
	.param .f64 _Z25grad_mult_wave_numberz_cuIA2_dEvPT_S2_PiS3_S3_d_param_5
)
{
	.reg .pred 	%p<6>;
	.reg .b32 	%r<24>;
	.reg .b64 	%rd<20>;
	.reg .b64 	%fd<10>;

	ld.param.u64 	%rd2, [_Z25grad_mult_wave_numberz_cuIA2_dEvPT_S2_PiS3_S3_d_param_0];
	ld.param.u64 	%rd3, [_Z25grad_mult_wave_numberz_cuIA2_dEvPT_S2_PiS3_S3_d_param_1];
	ld.param.u64 	%rd4, [_Z25grad_mult_wave_numberz_cuIA2_dEvPT_S2_PiS3_S3_d_param_2];
	ld.param.u64 	%rd6, [_Z25grad_mult_wave_numberz_cuIA2_dEvPT_S2_PiS3_S3_d_param_3];
	ld.param.u64 	%rd5, [_Z25grad_mult_wave_numberz_cuIA2_dEvPT_S2_PiS3_S3_d_param_4];
	ld.param.f64 	%fd1, [_Z25grad_mult_wave_numberz_cuIA2_dEvPT_S2_PiS3_S3_d_param_5];
	cvta.to.global.u64 	%rd1, %rd6;
	mov.u32 	%r6, %ntid.x;
	mov.u32 	%r7, %ctaid.x;
	mov.u32 	%r8, %tid.x;
	mad.lo.s32 	%r1, %r6, %r7, %r8;
	mov.u32 	%r9, %ntid.y;
	mov.u32 	%r10, %ctaid.y;
	mov.u32 	%r11, %tid.y;
	mad.lo.s32 	%r2, %r9, %r10, %r11;
	mov.u32 	%r12, %ntid.z;
	mov.u32 	%r13, %ctaid.z;
	mov.u32 	%r14, %tid.z;
	mad.lo.s32 	%r3, %r12, %r13, %r14;
	ld.global.u32 	%r15, [%rd1];
	setp.ge.u32 	%p1, %r1, %r15;
	@%p1 bra 	$L__BB2_4;
	ld.global.u32 	%r4, [%rd1+4];
	setp.ge.u32 	%p2, %r2, %r4;
	@%p2 bra 	$L__BB2_4;
	ld.global.u32 	%r5, [%rd1+8];
	setp.ge.u32 	%p3, %r3, %r5;
	@%p3 bra 	$L__BB2_4;
	cvta.to.global.u64 	%rd7, %rd5;
	ld.global.u32 	%r16, [%rd7+8];
	add.s32 	%r17, %r16, %r3;
	cvt.u64.u32 	%rd8, %r17;
	cvta.to.global.u64 	%rd9, %rd4;
	ld.global.u32 	%r18, [%rd9+8];
	shr.u32 	%r19, %r18, 31;
	add.s32 	%r20, %r18, %r19;
	shr.s32 	%r21, %r20, 1;
	cvt.s64.s32 	%rd10, %r21;
	setp.gt.s64 	%p4, %rd8, %rd10;
	cvt.s64.s32 	%rd11, %r18;
	selp.b64 	%rd12, %rd11, 0, %p4;
	sub.s64 	%rd13, %rd8, %rd12;
	setp.eq.s64 	%p5, %rd8, %rd10;
	selp.b64 	%rd14, 0, %rd13, %p5;
	mad.lo.s32 	%r22, %r4, %r1, %r2;
	mad.lo.s32 	%r23, %r22, %r5, %r3;
	neg.f64 	%fd2, %fd1;
	cvt.rn.f64.s64 	%fd3, %rd14;
	mul.f64 	%fd4, %fd2, %fd3;
	cvta.to.global.u64 	%rd15, %rd3;
	mul.wide.u32 	%rd16, %r23, 16;
	add.s64 	%rd17, %rd15, %rd16;
	ld.global.f64 	%fd5, [%rd17+8];
	mul.f64 	%fd6, %fd5, %fd4;
	cvta.to.global.u64 	%rd18, %rd2;
	add.s64 	%rd19, %rd18, %rd16;
	st.global.f64 	[%rd19], %fd6;
	mul.f64 	%fd7, %fd1, %fd3;
	ld.global.f64 	%fd8, [%rd17];
	mul.f64 	%fd9, %fd8, %fd7;
	st.global.f64 	[%rd19+8], %fd9;
$L__BB2_4:
	ret;

}
	// .globl	_Z27laplace_mult_wave_number_cuIA2_dEvPT_S2_PiS3_S3_d
.visible .entry _Z27laplace_mult_wave_number_cuIA2_dEvPT_S2_PiS3_S3_d(
	.param .u64 .ptr .align 1 _Z27laplace_mult_wave_number_cuIA2_dEvPT_S2_PiS3_S3_d_param_0,
	.param .u64 .ptr .align 1 _Z27laplace_mult_wave_number_cuIA2_dEvPT_S2_PiS3_S3_d_param_1,
	.param .u64 .ptr .align 1 _Z27laplace_mult_wave_number_cuIA2_dEvPT_S2_PiS3_S3_d_param_2,
	.param .u64 .ptr .align 1 _Z27laplace_mult_wave_number_cuIA2_dEvPT_S2_PiS3_S3_d_param_3,
	.param .u64 .ptr .align 1 _Z27laplace_mult_wave_number_cuIA2_dEvPT_S2_PiS3_S3_d_param_4,
	.param .f64 _Z27laplace_mult_wave_number_cuIA2_dEvPT_S2_PiS3_S3_d_param_5
)
{
	.reg .pred 	%p<10>;
	.reg .b32 	%r<36>;
	.reg .b64 	%rd<36>;
	.reg .b64 	%fd<8>;

	ld.param.u64 	%rd2, [_Z27laplace_mult_wave_number_cuIA2_dEvPT_S2_PiS3_S3_d_param_0];
	ld.param.u64 	%rd3, [_Z27laplace_mult_wave_number_cuIA2_dEvPT_S2_PiS3_S3_d_param_1];
	ld.param.u64 	%rd4, [_Z27laplace_mult_wave_number_cuIA2_dEvPT_S2_PiS3_S3_d_param_2];
	ld.param.u64 	%rd6, [_Z27laplace_mult_wave_number_cuIA2_dEvPT_S2_PiS3_S3_d_param_3];
	ld.param.u64 	%rd5, [_Z27laplace_mult_wave_number_cuIA2_dEvPT_S2_PiS3_S3_d_param_4];
	ld.param.f64 	%fd1, [_Z27laplace_mult_wave_number_cuIA2_dEvPT_S2_PiS3_S3_d_param_5];
	cvta.to.global.u64 	%rd1, %rd6;
	mov.u32 	%r6, %ntid.x;
	mov.u32 	%r7, %ctaid.x;
	mov.u32 	%r8, %tid.x;
	mad.lo.s32 	%r1, %r6, %r7, %r8;
	mov.u32 	%r9, %ntid.y;
	mov.u32 	%r10, %ctaid.y;
	mov.u32 	%r11, %tid.y;
	mad.lo.s32 	%r2, %r9, %r10, %r11;
	mov.u32 	%r12, %ntid.z;
	mov.u32 	%r13, %ctaid.z;
	mov.u32 	%r14, %tid.z;
	mad.lo.s32 	%r3, %r12, %r13, %r14;
	ld.global.u32 	%r15, [%rd1];
	setp.ge.u32 	%p1, %r1, %r15;
	@%p1 bra 	$L__BB3_4;
	ld.global.u32 	%r4, [%rd1+4];
	setp.ge.u32 	%p2, %r2, %r4;
	@%p2 bra 	$L__BB3_4;
	ld.global.u32 	%r5, [%rd1+8];
	setp.ge.u32 	%p3, %r3, %r5;
	@%p3 bra 	$L__BB3_4;
	cvta.to.global.u64 	%rd7, %rd4;
	cvta.to.global.u64 	%rd8, %rd5;
	ld.global.u32 	%r16, [%rd8];
	add.s32 	%r17, %r16, %r1;
	cvt.u64.u32 	%rd9, %r17;
	ld.global.u32 	%r18, [%rd8+4];
	add.s32 	%r19, %r18, %r2;
	cvt.u64.u32 	%rd10, %r19;
	ld.global.u32 	%r20, [%rd8+8];
	add.s32 	%r21, %r20, %r3;
	cvt.u64.u32 	%rd11, %r21;
	ld.global.u32 	%r22, [%rd7];
	shr.u32 	%r23, %r22, 31;
	add.s32 	%r24, %r22, %r23;
	shr.s32 	%r25, %r24, 1;
	cvt.s64.s32 	%rd12, %r25;
	setp.gt.s64 	%p4, %rd9, %rd12;
	cvt.s64.s32 	%rd13, %r22;
	selp.b64 	%rd14, %rd13, 0, %p4;
	sub.s64 	%rd15, %rd9, %rd14;
	setp.eq.s64 	%p5, %rd9, %rd12;
	selp.b64 	%rd16, 0, %rd15, %p5;
	ld.global.u32 	%r26, [%rd7+4];
	shr.u32 	%r27, %r26, 31;
	add.s32 	%r28, %r26, %r27;
	shr.s32 	%r29, %r28, 1;
	cvt.s64.s32 	%rd17, %r29;
	setp.gt.s64 	%p6, %rd10, %rd17;
	cvt.s64.s32 	%rd18, %r26;
	selp.b64 	%rd19, %rd18, 0, %p6;
	sub.s64 	%rd20, %rd10, %rd19;
	setp.eq.s64 	%p7, %rd10, %rd17;
	selp.b64 	%rd21, 0, %rd20, %p7;
	ld.global.u32 	%r30, [%rd7+8];
	shr.u32 	%r31, %r30, 31;
	add.s32 	%r32, %r30, %r31;
	shr.s32 	%r33, %r32, 1;
	cvt.s64.s32 	%rd22, %r33;
	setp.gt.s64 	%p8, %rd11, %rd22;
	cvt.s64.s32 	%rd23, %r30;
	selp.b64 	%rd24, %rd23, 0, %p8;
	sub.s64 	%rd25, %rd11, %rd24;
	setp.eq.s64 	%p9, %rd11, %rd22;
	selp.b64 	%rd26, 0, %rd25, %p9;
	mul.lo.s64 	%rd27, %rd21, %rd21;
	mad.lo.s64 	%rd28, %rd16, %rd16, %rd27;
	mad.lo.s64 	%rd29, %rd26, %rd26, %rd28;
	neg.s64 	%rd30, %rd29;
	mad.lo.s32 	%r34, %r4, %r1, %r2;
	mad.lo.s32 	%r35, %r34, %r5, %r3;
	cvt.rn.f64.s64 	%fd2, %rd30;
	mul.f64 	%fd3, %fd1, %fd2;
	cvta.to.global.u64 	%rd31, %rd3;
	mul.wide.u32 	%rd32, %r35, 16;
	add.s64 	%rd33, %rd31, %rd32;
	ld.global.f64 	%fd4, [%rd33];
	mul.f64 	%fd5, %fd4, %fd3;
	cvta.to.global.u64 	%rd34, %rd2;
	add.s64 	%rd35, %rd34, %rd32;
	st.global.f64 	[%rd35], %fd5;
	ld.global.f64 	%fd6, [%rd33+8];
	mul.f64 	%fd7, %fd6, %fd3;
	st.global.f64 	[%rd35+8], %fd7;
$L__BB3_4:
	ret;

}
	// .globl	_Z8daxpy_cuIdEvxT_PS0_S1_
.visible .entry _Z8daxpy_cuIdEvxT_PS0_S1_(
	.param .u64 _Z8daxpy_cuIdEvxT_PS0_S1__param_0,
	.param .f64 _Z8daxpy_cuIdEvxT_PS0_S1__param_1,
	.param .u64 .ptr .align 1 _Z8daxpy_cuIdEvxT_PS0_S1__param_2,
	.param .u64 .ptr .align 1 _Z8daxpy_cuIdEvxT_PS0_S1__param_3
)
{
	.reg .pred 	%p<2>;
	.reg .b32 	%r<5>;
	.reg .b64 	%rd<10>;
	.reg .b64 	%fd<5>;

	ld.param.u64 	%rd4, [_Z8daxpy_cuIdEvxT_PS0_S1__param_0];
	ld.param.f64 	%fd1, [_Z8daxpy_cuIdEvxT_PS0_S1__param_1];
	ld.param.u64 	%rd2, [_Z8daxpy_cuIdEvxT_PS0_S1__param_2];
	ld.param.u64 	%rd3, [_Z8daxpy_cuIdEvxT_PS0_S1__param_3];
	mov.u32 	%r1, %ntid.x;
	mov.u32 	%r2, %ctaid.x;
	mov.u32 	%r3, %tid.x;
	mad.lo.s32 	%r4, %r1, %r2, %r3;
	cvt.u64.u32 	%rd1, %r4;
	setp.le.s64 	%p1, %rd4, %rd1;
	@%p1 bra 	$L__BB4_2;
	cvta.to.global.u64 	%rd5, %rd2;
	cvta.to.global.u64 	%rd6, %rd3;
	shl.b64 	%rd7, %rd1, 3;
	add.s64 	%rd8, %rd5, %rd7;
	ld.global.f64 	%fd2, [%rd8];
	add.s64 	%rd9, %rd6, %rd7;
	ld.global.f64 	%fd3, [%rd9];
	fma.rn.f64 	%fd4, %fd1, %fd2, %fd3;
	st.global.f64 	[%rd9], %fd4;
$L__BB4_2:
	ret;

}
	// .globl	_Z25grad_mult_wave_numberx_cuIA2_fEvPT_S2_PiS3_S3_d
.visible .entry _Z25grad_mult_wave_numberx_cuIA2_fEvPT_S2_PiS3_S3_d(
	.param .u64 .ptr .align 1 _Z25grad_mult_wave_numberx_cuIA2_fEvPT_S2_PiS3_S3_d_param_0,
	.param .u64 .ptr .align 1 _Z25grad_mult_wave_numberx_cuIA2_fEvPT_S2_PiS3_S3_d_param_1,
	.param .u64 .ptr .align 1 _Z25grad_mult_wave_numberx_cuIA2_fEvPT_S2_PiS3_S3_d_param_2,
	.param .u64 .ptr .align 1 _Z25grad_mult_wave_numberx_cuIA2_fEvPT_S2_PiS3_S3_d_param_3,
	.param .u64 .ptr .align 1 _Z25grad_mult_wave_numberx_cuIA2_fEvPT_S2_PiS3_S3_d_param_4,
	.param .f64 _Z25grad_mult_wave_numberx_cuIA2_fEvPT_S2_PiS3_S3_d_param_5
)
{
	.reg .pred 	%p<6>;
	.reg .b32 	%r<24>;
	.reg .b32 	%f<5>;
	.reg .b64 	%rd<20>;
	.reg .b64 	%fd<10>;

	ld.param.u64 	%rd2, [_Z25grad_mult_wave_numberx_cuIA2_fEvPT_S2_PiS3_S3_d_param_0];
	ld.param.u64 	%rd3, [_Z25grad_mult_wave_numberx_cuIA2_fEvPT_S2_PiS3_S3_d_param_1];
	ld.param.u64 	%rd4, [_Z25grad_mult_wave_numberx_cuIA2_fEvPT_S2_PiS3_S3_d_param_2];
	ld.param.u64 	%rd6, [_Z25grad_mult_wave_numberx_cuIA2_fEvPT_S2_PiS3_S3_d_param_3];
	ld.param.u64 	%rd5, [_Z25grad_mult_wave_numberx_cuIA2_fEvPT_S2_PiS3_S3_d_param_4];
	ld.param.f64 	%fd1, [_Z25grad_mult_wave_numberx_cuIA2_fEvPT_S2_PiS3_S3_d_param_5];
	cvta.to.global.u64 	%rd1, %rd6;
	mov.u32 	%r6, %ntid.x;
	mov.u32 	%r7, %ctaid.x;
	mov.u32 	%r8, %tid.x;
	mad.lo.s32 	%r1, %r6, %r7, %r8;
	mov.u32 	%r9, %ntid.y;
	mov.u32 	%r10, %ctaid.y;
	mov.u32 	%r11, %tid.y;
	mad.lo.s32 	%r2, %r9, %r10, %r11;
	mov.u32 	%r12, %ntid.z;
	mov.u32 	%r13, %ctaid.z;
	mov.u32 	%r14, %tid.z;
	mad.lo.s32 	%r3, %r12, %r13, %r14;
	ld.global.u32 	%r15, [%rd1];
	setp.ge.u32 	%p1, %r1, %r15;
	@%p1 bra 	$L__BB5_4;
	ld.global.u32 	%r4, [%rd1+4];
	setp.ge.u32 	%p2, %r2, %r4;
	@%p2 bra 	$L__BB5_4;
	ld.global.u32 	%r5, [%rd1+8];
	setp.ge.u32 	%p3, %r3, %r5;
	@%p3 bra 	$L__BB5_4;
	cvta.to.global.u64 	%rd7, %rd5;
	ld.global.u32 	%r16, [%rd7];
	add.s32 	%r17, %r16, %r1;
	cvt.u64.u32 	%rd8, %r17;
	cvta.to.global.u64 	%rd9, %rd4;
	ld.global.u32 	%r18, [%rd9];
	shr.u32 	%r19, %r18, 31;
	add.s32 	%r20, %r18, %r19;
	shr.s32 	%r21, %r20, 1;
	cvt.s64.s32 	%rd10, %r21;
	setp.gt.s64 	%p4, %rd8, %rd10;
	cvt.s64.s32 	%rd11, %r18;
	selp.b64 	%rd12, %rd11, 0, %p4;
	sub.s64 	%rd13, %rd8, %rd12;
	setp.eq.s64 	%p5, %rd8, %rd10;
	selp.b64 	%rd14, 0, %rd13, %p5;
	mad.lo.s32 	%r22, %r4, %r1, %r2;
	mad.lo.s32 	%r23, %r22, %r5, %r3;
	neg.f64 	%fd2, %fd1;
	cvt.rn.f64.s64 	%fd3, %rd14;
	mul.f64 	%fd4, %fd2, %fd3;
	cvta.to.global.u64 	%rd15, %rd3;
	mul.wide.u32 	%rd16, %r23, 8;
	add.s64 	%rd17, %rd15, %rd16;
	ld.global.f32 	%f1, [%rd17+4];
	cvt.f64.f32 	%fd5, %f1;
	mul.f64 	%fd6, %fd4, %fd5;
	cvt.rn.f32.f64 	%f2, %fd6;
	cvta.to.global.u64 	%rd18, %rd2;
	add.s64 	%rd19, %rd18, %rd16;
	st.global.f32 	[%rd19], %f2;
	mul.f64 	%fd7, %fd1, %fd3;
	ld.global.f32 	%f3, [%rd17];
	cvt.f64.f32 	%fd8, %f3;
	mul.f64 	%fd9, %fd7, %fd8;
	cvt.rn.f32.f64 	%f4, %fd9;
	st.global.f32 	[%rd19+4], %f4;
$L__BB5_4:
	ret;

}
	// .globl	_Z25grad_mult_wave_numbery_cuIA2_fEvPT_S2_PiS3_S3_d
.visible .entry _Z25grad_mult_wave_numbery_cuIA2_fEvPT_S2_PiS3_S3_d(
	.param .u64 .ptr .align 1 _Z25grad_mult_wave_numbery_cuIA2_fEvPT_S2_PiS3_S3_d_param_0,
	.param .u64 .ptr .align 1 _Z25grad_mult_wave_numbery_cuIA2_fEvPT_S2_PiS3_S3_d_param_1,
	.param .u64 .ptr .align 1 _Z25grad_mult_wave_numbery_cuIA2_fEvPT_S2_PiS3_S3_d_param_2,
	.param .u64 .ptr .align 1 _Z25grad_mult_wave_numbery_cuIA2_fEvPT_S2_PiS3_S3_d_param_3,
	.param .u64 .ptr .align 1 _Z25grad_mult_wave_numbery_cuIA2_fEvPT_S2_PiS3_S3_d_param_4,
	.param .f64 _Z25grad_mult_wave_numbery_cuIA2_fEvPT_S2_PiS3_S3_d_param_5
)
{
	.reg .pred 	%p<6>;
	.reg .b32 	%r<24>;
	.reg .b32 	%f<5>;
	.reg .b64 	%rd<20>;
	.reg .b64 	%fd<10>;

	ld.param.u64 	%rd2, [_Z25grad_mult_wave_numbery_cuIA2_fEvPT_S2_PiS3_S3_d_param_0];
	ld.param.u64 	%rd3, [_Z25grad_mult_wave_numbery_cuIA2_fEvPT_S2_PiS3_S3_d_param_1];
	ld.param.u64 	%rd4, [_Z25grad_mult_wave_numbery_cuIA2_fEvPT_S2_PiS3_S3_d_param_2];
	ld.param.u64 	%rd6, [_Z25grad_mult_wave_numbery_cuIA2_fEvPT_S2_PiS3_S3_d_param_3];
	ld.param.u64 	%rd5, [_Z25grad_mult_wave_numbery_cuIA2_fEvPT_S2_PiS3_S3_d_param_4];
	ld.param.f64 	%fd1, [_Z25grad_mult_wave_numbery_cuIA2_fEvPT_S2_PiS3_S3_d_param_5];
	cvta.to.global.u64 	%rd1, %rd6;
	mov.u32 	%r6, %ntid.x;
	mov.u32 	%r7, %ctaid.x;
	mov.u32 	%r8, %tid.x;
	mad.lo.s32 	%r1, %r6, %r7, %r8;
	mov.u32 	%r9, %ntid.y;
	mov.u32 	%r10, %ctaid.y;
	mov.u32 	%r11, %tid.y;
	mad.lo.s32 	%r2, %r9, %r10, %r11;
	mov.u32 	%r12, %ntid.z;
	mov.u32 	%r13, %ctaid.z;
	mov.u32 	%r14, %tid.z;
	mad.lo.s32 	%r3, %r12, %r13, %r14;
	ld.global.u32 	%r15, [%rd1];
	setp.ge.u32 	%p1, %r1, %r15;
	@%p1 bra 	$L__BB6_4;
	ld.global.u32 	%r4, [%rd1+4];
	setp.ge.u32 	%p2, %r2, %r4;
	@%p2 bra 	$L__BB6_4;
	ld.global.u32 	%r5, [%rd1+8];
	setp.ge.u32 	%p3, %r3, %r5;
	@%p3 bra 	$L__BB6_4;
	cvta.to.global.u64 	%rd7, %rd5;
	ld.global.u32 	%r16, [%rd7+4];
	add.s32 	%r17, %r16, %r2;
	cvt.u64.u32 	%rd8, %r17;
	cvta.to.global.u64 	%rd9, %rd4;
	ld.global.u32 	%r18, [%rd9+4];
	shr.u32 	%r19, %r18, 31;
	add.s32 	%r20, %r18, %r19;
	shr.s32 	%r21, %r20, 1;
	cvt.s64.s32 	%rd10, %r21;
	setp.gt.s64 	%p4, %rd8, %rd10;
	cvt.s64.s32 	%rd11, %r18;
	selp.b64 	%rd12, %rd11, 0, %p4;
	sub.s64 	%rd13, %rd8, %rd12;
	setp.eq.s64 	%p5, %rd8, %rd10;
	selp.b64 	%rd14, 0, %rd13, %p5;
	mad.lo.s32 	%r22, %r4, %r1, %r2;
	mad.lo.s32 	%r23, %r22, %r5, %r3;
	neg.f64 	%fd2, %fd1;
	cvt.rn.f64.s64 	%fd3, %rd14;
	mul.f64 	%fd4, %fd2, %fd3;
	cvta.to.global.u64 	%rd15, %rd3;
	mul.wide.u32 	%rd16, %r23, 8;
	add.s64 	%rd17, %rd15, %rd16;
	ld.global.f32 	%f1, [%rd17+4];
	cvt.f64.f32 	%fd5, %f1;
	mul.f64 	%fd6, %fd4, %fd5;
	cvt.rn.f32.f64 	%f2, %fd6;
	cvta.to.global.u64 	%rd18, %rd2;
	add.s64 	%rd19, %rd18, %rd16;
	st.global.f32 	[%rd19], %f2;
	mul.f64 	%fd7, %fd1, %fd3;
	ld.global.f32 	%f3, [%rd17];
	cvt.f64.f32 	%fd8, %f3;
	mul.f64 	%fd9, %fd7, %fd8;
	cvt.rn.f32.f64 	%f4, %fd9;
	st.global.f32 	[%rd19+4], %f4;
$L__BB6_4:
	ret;

}
	// .globl	_Z25grad_mult_wave_numberz_cuIA2_fEvPT_S2_PiS3_S3_d
.visible .entry _Z25grad_mult_wave_numberz_cuIA2_fEvPT_S2_PiS3_S3_d(
	.param .u64 .ptr .align 1 _Z25grad_mult_wave_numberz_cuIA2_fEvPT_S2_PiS3_S3_d_param_0,
	.param .u64 .ptr .align 1 _Z25grad_mult_wave_numberz_cuIA2_fEvPT_S2_PiS3_S3_d_param_1,
	.param .u64 .ptr .align 1 _Z25grad_mult_wave_numberz_cuIA2_fEvPT_S2_PiS3_S3_d_param_2,
	.param .u64 .ptr .align 1 _Z25grad_mult_wave_numberz_cuIA2_fEvPT_S2_PiS3_S3_d_param_3,
	.param .u64 .ptr .align 1 _Z25grad_mult_wave_numberz_cuIA2_fEvPT_S2_PiS3_S3_d_param_4,
	.param .f64 _Z25grad_mult_wave_numberz_cuIA2_fEvPT_S2_PiS3_S3_d_param_5
)
{
	.reg .pred 	%p<6>;
	.reg .b32 	%r<24>;
	.reg .b32 	%f<5>;
	.reg .b64 	%rd<20>;
	.reg .b64 	%fd<10>;

	ld.param.u64 	%rd2, [_Z25grad_mult_wave_numberz_cuIA2_fEvPT_S2_PiS3_S3_d_param_0];
	ld.param.u64 	%rd3, [_Z25grad_mult_wave_numberz_cuIA2_fEvPT_S2_PiS3_S3_d_param_1];
	ld.param.u64 	%rd4, [_Z25grad_mult_wave_numberz_cuIA2_fEvPT_S2_PiS3_S3_d_param_2];
	ld.param.u64 	%rd6, [_Z25grad_mult_wave_numberz_cuIA2_fEvPT_S2_PiS3_S3_d_param_3];
	ld.param.u64 	%rd5, [_Z25grad_mult_wave_numberz_cuIA2_fEvPT_S2_PiS3_S3_d_param_4];
	ld.param.f64 	%fd1, [_Z25grad_mult_wave_numberz_cuIA2_fEvPT_S2_PiS3_S3_d_param_5];
	cvta.to.global.u64 	%rd1, %rd6;
	mov.u32 	%r6, %ntid.x;
	mov.u32 	%r7, %ctaid.x;
	mov.u32 	%r8, %tid.x;
	mad.lo.s32 	%r1, %r6, %r7, %r8;
	mov.u32 	%r9, %ntid.y;
	mov.u32 	%r10, %ctaid.y;
	mov.u32 	%r11, %tid.y;
	mad.lo.s32 	%r2, %r9, %r10, %r11;
	mov.u32 	%r12, %ntid.z;
	mov.u32 	%r13, %ctaid.z;
	mov.u32 	%r14, %tid.z;
	mad.lo.s32 	%r3, %r12, %r13, %r14;
	ld.global.u32 	%r15, [%rd1];
	setp.ge.u32 	%p1, %r1, %r15;
	@%p1 bra 	$L__BB7_4;
	ld.global.u32 	%r4, [%rd1+4];
	setp.ge.u32 	%p2, %r2, %r4;
	@%p2 bra 	$L__BB7_4;
	ld.global.u32 	%r5, [%rd1+8];
	setp.ge.u32 	%p3, %r3, %r5;
	@%p3 bra 	$L__BB7_4;
	cvta.to.global.u64 	%rd7, %rd5;
	ld.global.u32 	%r16, [%rd7+8];
	add.s32 	%r17, %r16, %r3;
	cvt.u64.u32 	%rd8, %r17;
	cvta.to.global.u64 	%rd9, %rd4;
	ld.global.u32 	%r18, [%rd9+8];
	shr.u32 	%r19, %r18, 31;
	add.s32 	%r20, %r18, %r19;
	shr.s32 	%r21, %r20, 1;
	cvt.s64.s32 	%rd10, %r21;
	setp.gt.s64 	%p4, %rd8, %rd10;
	cvt.s64.s32 	%rd11, %r18;
	selp.b64 	%rd12, %rd11, 0, %p4;
	sub.s64 	%rd13, %rd8, %rd12;
	setp.eq.s64 	%p5, %rd8, %rd10;
	selp.b64 	%rd14, 0, %rd13, %p5;
	mad.lo.s32 	%r22, %r4, %r1, %r2;
	mad.lo.s32 	%r23, %r22, %r5, %r3;
	neg.f64 	%fd2, %fd1;
	cvt.rn.f64.s64 	%fd3, %rd14;
	mul.f64 	%fd4, %fd2, %fd3;
	cvta.to.global.u64 	%rd15, %rd3;
	mul.wide.u32 	%rd16, %r23, 8;
	add.s64 	%rd17, %rd15, %rd16;
	ld.global.f32 	%f1, [%rd17+4];
	cvt.f64.f32 	%fd5, %f1;
	mul.f64 	%fd6, %fd4, %fd5;
	cvt.rn.f32.f64 	%f2, %fd6;
	cvta.to.global.u64 	%rd18, %rd2;
	add.s64 	%rd19, %rd18, %rd16;
	st.global.f32 	[%rd19], %f2;
	mul.f64 	%fd7, %fd1, %fd3;
	ld.global.f32 	%f3, [%rd17];
	cvt.f64.f32 	%fd8, %f3;
	mul.f64 	%fd9, %fd7, %fd8;
	cvt.rn.f32.f64 	%f4, %fd9;
	st.global.f32 	[%rd19+4], %f4;
$L__BB7_4:
	ret;

}
	// .globl	_Z27laplace_mult_wave_number_cuIA2_fEvPT_S2_PiS3_S3_d
.visible .entry _Z27laplace_mult_wave_number_cuIA2_fEvPT_S2_PiS3_S3_d(
	.param .u64 .ptr .align 1 _Z27laplace_mult_wave_number_cuIA2_fEvPT_S2_PiS3_S3_d_param_0,
	.param .u64 .ptr .align 1 _Z27laplace_mult_wave_number_cuIA2_fEvPT_S2_PiS3_S3_d_param_1,
	.param .u64 .ptr .align 1 _Z27laplace_mult_wave_number_cuIA2_fEvPT_S2_PiS3_S3_d_param_2,
	.param .u64 .ptr .align 1 _Z27laplace_mult_wave_number_cuIA2_fEvPT_S2_PiS3_S3_d_param_3,
	.param .u64 .ptr .align 1 _Z27laplace_mult_wave_number_cuIA2_fEvPT_S2_PiS3_S3_d_param_4,
	.param .f64 _Z27laplace_mult_wave_number_cuIA2_fEvPT_S2_PiS3_S3_d_param_5
)
{
	.reg .pred 	%p<10>;
	.reg .b32 	%r<36>;
	.reg .b32 	%f<5>;
	.reg .b64 	%rd<36>;
	.reg .b64 	%fd<8>;

	ld.param.u64 	%rd2, [_Z27laplace_mult_wave_number_cuIA2_fEvPT_S2_PiS3_S3_d_param_0];
	ld.param.u64 	%rd3, [_Z27laplace_mult_wave_number_cuIA2_fEvPT_S2_PiS3_S3_d_param_1];
	ld.param.u64 	%rd4, [_Z27laplace_mult_wave_number_cuIA2_fEvPT_S2_PiS3_S3_d_param_2];
	ld.param.u64 	%rd6, [_Z27laplace_mult_wave_number_cuIA2_fEvPT_S2_PiS3_S3_d_param_3];
	ld.param.u64 	%rd5, [_Z27laplace_mult_wave_number_cuIA2_fEvPT_S2_PiS3_S3_d_param_4];
	ld.param.f64 	%fd1, [_Z27laplace_mult_wave_number_cuIA2_fEvPT_S2_PiS3_S3_d_param_5];
	cvta.to.global.u64 	%rd1, %rd6;
	mov.u32 	%r6, %ntid.x;
	mov.u32 	%r7, %ctaid.x;
	mov.u32 	%r8, %tid.x;
	mad.lo.s32 	%r1, %r6, %r7, %r8;
	mov.u32 	%r9, %ntid.y;
	mov.u32 	%r10, %ctaid.y;
	mov.u32 	%r11, %tid.y;
	mad.lo.s32 	%r2, %r9, %r10, %r11;
	mov.u32 	%r12, %ntid.z;
	mov.u32 	%r13, %ctaid.z;
	mov.u32 	%r14, %tid.z;
	mad.lo.s32 	%r3, %r12, %r13, %r14;
	ld.global.u32 	%r15, [%rd1];
	setp.ge.u32 	%p1, %r1, %r15;
	@%p1 bra 	$L__BB8_4;
	ld.global.u32 	%r4, [%rd1+4];
	setp.ge.u32 	%p2, %r2, %r4;
	@%p2 bra 	$L__BB8_4;
	ld.global.u32 	%r5, [%rd1+8];
	setp.ge.u32 	%p3, %r3, %r5;
	@%p3 bra 	$L__BB8_4;
	cvta.to.global.u64 	%rd7, %rd4;
	cvta.to.global.u64 	%rd8, %rd5;
	ld.global.u32 	%r16, [%rd8];
	add.s32 	%r17, %r16, %r1;
	cvt.u64.u32 	%rd9, %r17;
	ld.global.u32 	%r18, [%rd8+4];
	add.s32 	%r19, %r18, %r2;
	cvt.u64.u32 	%rd10, %r19;
	ld.global.u32 	%r20, [%rd8+8];
	add.s32 	%r21, %r20, %r3;
	cvt.u64.u32 	%rd11, %r21;
	ld.global.u32 	%r22, [%rd7];
	shr.u32 	%r23, %r22, 31;
	add.s32 	%r24, %r22, %r23;
	shr.s32 	%r25, %r24, 1;
	cvt.s64.s32 	%rd12, %r25;
	setp.gt.s64 	%p4, %rd9, %rd12;
	cvt.s64.s32 	%rd13, %r22;
	selp.b64 	%rd14, %rd13, 0, %p4;
	sub.s64 	%rd15, %rd9, %rd14;
	setp.eq.s64 	%p5, %rd9, %rd12;
	selp.b64 	%rd16, 0, %rd15, %p5;
	ld.global.u32 	%r26, [%rd7+4];
	shr.u32 	%r27, %r26, 31;
	add.s32 	%r28, %r26, %r27;
	shr.s32 	%r29, %r28, 1;
	cvt.s64.s32 	%rd17, %r29;
	setp.gt.s64 	%p6, %rd10, %rd17;
	cvt.s64.s32 	%rd18, %r26;
	selp.b64 	%rd19, %rd18, 0, %p6;
	sub.s64 	%rd20, %rd10, %rd19;
	setp.eq.s64 	%p7, %rd10, %rd17;
	selp.b64 	%rd21, 0, %rd20, %p7;
	ld.global.u32 	%r30, [%rd7+8];
	shr.u32 	%r31, %r30, 31;
	add.s32 	%r32, %r30, %r31;
	shr.s32 	%r33, %r32, 1;
	cvt.s64.s32 	%rd22, %r33;
	setp.gt.s64 	%p8, %rd11, %rd22;
	cvt.s64.s32 	%rd23, %r30;
	selp.b64 	%rd24, %rd23, 0, %p8;
	sub.s64 	%rd25, %rd11, %rd24;
	setp.eq.s64 	%p9, %rd11, %rd22;
	selp.b64 	%rd26, 0, %rd25, %p9;
	mul.lo.s64 	%rd27, %rd21, %rd21;
	mad.lo.s64 	%rd28, %rd16, %rd16, %rd27;
	mad.lo.s64 	%rd29, %rd26, %rd26, %rd28;
	neg.s64 	%rd30, %rd29;
	mad.lo.s32 	%r34, %r4, %r1, %r2;
	mad.lo.s32 	%r35, %r34, %r5, %r3;
	cvt.rn.f64.s64 	%fd2, %rd30;
	mul.f64 	%fd3, %fd1, %fd2;
	cvta.to.global.u64 	%rd31, %rd3;
	mul.wide.u32 	%rd32, %r35, 8;
	add.s64 	%rd33, %rd31, %rd32;
	ld.global.f32 	%f1, [%rd33];
	cvt.f64.f32 	%fd4, %f1;
	mul.f64 	%fd5, %fd3, %fd4;
	cvt.rn.f32.f64 	%f2, %fd5;
	cvta.to.global.u64 	%rd34, %rd2;
	add.s64 	%rd35, %rd34, %rd32;
	st.global.f32 	[%rd35], %f2;
	ld.global.f32 	%f3, [%rd33+4];
	cvt.f64.f32 	%fd6, %f3;
	mul.f64 	%fd7, %fd3, %fd6;
	cvt.rn.f32.f64 	%f4, %fd7;
	st.global.f32 	[%rd35+4], %f4;
$L__BB8_4:
	ret;

}
	// .globl	_Z8daxpy_cuIfEvxT_PS0_S1_
.visible .entry _Z8daxpy_cuIfEvxT_PS0_S1_(
	.param .u64 _Z8daxpy_cuIfEvxT_PS0_S1__param_0,
	.param .f32 _Z8daxpy_cuIfEvxT_PS0_S1__param_1,
	.param .u64 .ptr .align 1 _Z8daxpy_cuIfEvxT_PS0_S1__param_2,
	.param .u64 .ptr .align 1 _Z8daxpy_cuIfEvxT_PS0_S1__param_3
)
{
	.reg .pred 	%p<2>;
	.reg .b32 	%r<5>;
	.reg .b32 	%f<5>;
	.reg .b64 	%rd<10>;

	ld.param.u64 	%rd4, [_Z8daxpy_cuIfEvxT_PS0_S1__param_0];
	ld.param.f32 	%f1, [_Z8daxpy_cuIfEvxT_PS0_S1__param_1];
	ld.param.u64 	%rd2, [_Z8daxpy_cuIfEvxT_PS0_S1__param_2];
	ld.param.u64 	%rd3, [_Z8daxpy_cuIfEvxT_PS0_S1__param_3];
	mov.u32 	%r1, %ntid.x;
	mov.u32 	%r2, %ctaid.x;
	mov.u32 	%r3, %tid.x;
	mad.lo.s32 	%r4, %r1, %r2, %r3;
	cvt.u64.u32 	%rd1, %r4;
	setp.le.s64 	%p1, %rd4, %rd1;
	@%p1 bra 	$L__BB9_2;
	cvta.to.global.u64 	%rd5, %rd2;
	cvta.to.global.u64 	%rd6, %rd3;
	shl.b64 	%rd7, %rd1, 2;
	add.s64 	%rd8, %rd5, %rd7;
	ld.global.f32 	%f2, [%rd8];
	add.s64 	%rd9, %rd6, %rd7;
	ld.global.f32 	%f3, [%rd9];
	fma.rn.f32 	%f4, %f1, %f2, %f3;
	st.global.f32 	[%rd9], %f4;
$L__BB9_2:
	ret;

}


// ===== COMPILED SASS (sm_100) =====

	.target	sm_100

	.elftype	@"ET_EXEC"


//--------------------- .note.nv.tkinfo           --------------------------
	.section	.note.nv.tkinfo,"",@"SHT_NOTE"
	.sectionflags	@"SHF_NOTE_NV_TKINFO"
	.tkinfo
        /*0018*/ 	.word	0x00000002
        /*0030*/ 	.string	""
        /*0030*/ 	.string	"ptxas"
        /*0030*/ 	.string	"Cuda compilation tools, release 13.0, V13.0.88"
        /*0030*/ 	.string	"Build cuda_13.0.r13.0/compiler.36424714_0"
        /*0030*/ 	.string	"-arch sm_100 -m 64 "



//--------------------- .note.nv.cuinfo           --------------------------
	.section	.note.nv.cuinfo,"",@"SHT_NOTE"
	.sectionflags	@"SHF_NOTE_NV_CUINFO"
        /*0018*/ 	.short	0x0002
        /*001a*/ 	.short	0x0064
        /*001c*/ 	.short	0x0082
	.zero		2


//--------------------- .nv.info                  --------------------------
	.section	.nv.info,"",@"SHT_CUDA_INFO"
	.align	4


	//----- nvinfo : EIATTR_REGCOUNT
	.align		4
        /*0000*/ 	.byte	0x04, 0x2f
        /*0002*/ 	.short	(.L_1 - .L_0)
	.align		4
.L_0:
        /*0004*/ 	.word	index@(_Z25grad_mult_wave_numberx_cuIA2_dEvPT_S2_PiS3_S3_d)
        /*0008*/ 	.word	0x00000012


	//----- nvinfo : EIATTR_FRAME_SIZE
	.align		4
.L_1:
        /*000c*/ 	.byte	0x04, 0x11
        /*000e*/ 	.short	(.L_3 - .L_2)
	.align		4
.L_2:
        /*0010*/ 	.word	index@(_Z25grad_mult_wave_numberx_cuIA2_dEvPT_S2_PiS3_S3_d)
        /*0014*/ 	.word	0x00000000


	//----- nvinfo : EIATTR_REGCOUNT
	.align		4
.L_3:
        /*0018*/ 	.byte	0x04, 0x2f
        /*001a*/ 	.short	(.L_5 - .L_4)
	.align		4
.L_4:
        /*001c*/ 	.word	index@(_Z25grad_mult_wave_numbery_cuIA2_dEvPT_S2_PiS3_S3_d)
        /*0020*/ 	.word	0x00000012


	//----- nvinfo : EIATTR_FRAME_SIZE
	.align		4
.L_5:
        /*0024*/ 	.byte	0x04, 0x11
        /*0026*/ 	.short	(.L_7 - .L_6)
	.align		4
.L_6:
        /*0028*/ 	.word	index@(_Z25grad_mult_wave_numbery_cuIA2_dEvPT_S2_PiS3_S3_d)
        /*002c*/ 	.word	0x00000000


	//----- nvinfo : EIATTR_REGCOUNT
	.align		4
.L_7:
        /*0030*/ 	.byte	0x04, 0x2f
        /*0032*/ 	.short	(.L_9 - .L_8)
	.align		4
.L_8:
        /*0034*/ 	.word	index@(_Z25grad_mult_wave_numberz_cuIA2_dEvPT_S2_PiS3_S3_d)
        /*0038*/ 	.word	0x00000012


	//----- nvinfo : EIATTR_FRAME_SIZE
	.align		4
.L_9:
        /*003c*/ 	.byte	0x04, 0x11
        /*003e*/ 	.short	(.L_11 - .L_10)
	.align		4
.L_10:
        /*0040*/ 	.word	index@(_Z25grad_mult_wave_numberz_cuIA2_dEvPT_S2_PiS3_S3_d)
        /*0044*/ 	.word	0x00000000


	//----- nvinfo : EIATTR_REGCOUNT
	.align		4
.L_11:
        /*0048*/ 	.byte	0x04, 0x2f
        /*004a*/ 	.short	(.L_13 - .L_12)
	.align		4
.L_12:
        /*004c*/ 	.word	index@(_Z27laplace_mult_wave_number_cuIA2_dEvPT_S2_PiS3_S3_d)
        /*0050*/ 	.word	0x00000016


	//----- nvinfo : EIATTR_FRAME_SIZE
	.align		4
.L_13:
        /*0054*/ 	.byte	0x04, 0x11
        /*0056*/ 	.short	(.L_15 - .L_14)
	.align		4
.L_14:
        /*0058*/ 	.word	index@(_Z27laplace_mult_wave_number_cuIA2_dEvPT_S2_PiS3_S3_d)
        /*005c*/ 	.word	0x00000000


	//----- nvinfo : EIATTR_REGCOUNT
	.align		4
.L_15:
        /*0060*/ 	.byte	0x04, 0x2f
        /*0062*/ 	.short	(.L_17 - .L_16)
	.align		4
.L_16:
        /*0064*/ 	.word	index@(_Z8daxpy_cuIdEvxT_PS0_S1_)
        /*0068*/ 	.word	0x0000000c


	//----- nvinfo : EIATTR_FRAME_SIZE
	.align		4
.L_17:
        /*006c*/ 	.byte	0x04, 0x11
        /*006e*/ 	.short	(.L_19 - .L_18)
	.align		4
.L_18:
        /*0070*/ 	.word	index@(_Z8daxpy_cuIdEvxT_PS0_S1_)
        /*0074*/ 	.word	0x00000000


	//----- nvinfo : EIATTR_REGCOUNT
	.align		4
.L_19:
        /*0078*/ 	.byte	0x04, 0x2f
        /*007a*/ 	.short	(.L_21 - .L_20)
	.align		4
.L_20:
        /*007c*/ 	.word	index@(_Z25grad_mult_wave_numberx_cuIA2_fEvPT_S2_PiS3_S3_d)
        /*0080*/ 	.word	0x00000011


	//----- nvinfo : EIATTR_FRAME_SIZE
	.align		4
.L_21:
        /*0084*/ 	.byte	0x04, 0x11
        /*0086*/ 	.short	(.L_23 - .L_22)
	.align		4
.L_22:
        /*0088*/ 	.word	index@(_Z25grad_mult_wave_numberx_cuIA2_fEvPT_S2_PiS3_S3_d)
        /*008c*/ 	.word	0x00000000


	//----- nvinfo : EIATTR_REGCOUNT
	.align		4
.L_23:
        /*0090*/ 	.byte	0x04, 0x2f
        /*0092*/ 	.short	(.L_25 - .L_24)
	.align		4
.L_24:
        /*0094*/ 	.word	index@(_Z25grad_mult_wave_numbery_cuIA2_fEvPT_S2_PiS3_S3_d)
        /*0098*/ 	.word	0x00000011


	//----- nvinfo : EIATTR_FRAME_SIZE
	.align		4
.L_25:
        /*009c*/ 	.byte	0x04, 0x11
        /*009e*/ 	.short	(.L_27 - .L_26)
	.align		4
.L_26:
        /*00a0*/ 	.word	index@(_Z25grad_mult_wave_numbery_cuIA2_fEvPT_S2_PiS3_S3_d)
        /*00a4*/ 	.word	0x00000000


	//----- nvinfo : EIATTR_REGCOUNT
	.align		4
.L_27:
        /*00a8*/ 	.byte	0x04, 0x2f
        /*00aa*/ 	.short	(.L_29 - .L_28)
	.align		4
.L_28:
        /*00ac*/ 	.word	index@(_Z25grad_mult_wave_numberz_cuIA2_fEvPT_S2_PiS3_S3_d)
        /*00b0*/ 	.word	0x00000011


	//----- nvinfo : EIATTR_FRAME_SIZE
	.align		4
.L_29:
        /*00b4*/ 	.byte	0x04, 0x11
        /*00b6*/ 	.short	(.L_31 - .L_30)
	.align		4
.L_30:
        /*00b8*/ 	.word	index@(_Z25grad_mult_wave_numberz_cuIA2_fEvPT_S2_PiS3_S3_d)
        /*00bc*/ 	.word	0x00000000


	//----- nvinfo : EIATTR_REGCOUNT
	.align		4
.L_31:
        /*00c0*/ 	.byte	0x04, 0x2f
        /*00c2*/ 	.short	(.L_33 - .L_32)
	.align		4
.L_32:
        /*00c4*/ 	.word	index@(_Z27laplace_mult_wave_number_cuIA2_fEvPT_S2_PiS3_S3_d)
        /*00c8*/ 	.word	0x00000015


	//----- nvinfo : EIATTR_FRAME_SIZE
	.align		4
.L_33:
        /*00cc*/ 	.byte	0x04, 0x11
        /*00ce*/ 	.short	(.L_35 - .L_34)
	.align		4
.L_34:
        /*00d0*/ 	.word	index@(_Z27laplace_mult_wave_number_cuIA2_fEvPT_S2_PiS3_S3_d)
        /*00d4*/ 	.word	0x00000000


	//----- nvinfo : EIATTR_REGCOUNT
	.align		4
.L_35:
        /*00d8*/ 	.byte	0x04, 0x2f
        /*00da*/ 	.short	(.L_37 - .L_36)
	.align		4
.L_36:
        /*00dc*/ 	.word	index@(_Z8daxpy_cuIfEvxT_PS0_S1_)
        /*00e0*/ 	.word	0x0000000a


	//----- nvinfo : EIATTR_FRAME_SIZE
	.align		4
.L_37:
        /*00e4*/ 	.byte	0x04, 0x11
        /*00e6*/ 	.short	(.L_39 - .L_38)
	.align		4
.L_38:
        /*00e8*/ 	.word	index@(_Z8daxpy_cuIfEvxT_PS0_S1_)
        /*00ec*/ 	.word	0x00000000


	//----- nvinfo : EIATTR_MIN_STACK_SIZE
	.align		4
.L_39:
        /*00f0*/ 	.byte	0x04, 0x12
        /*00f2*/ 	.short	(.L_41 - .L_40)
	.align		4
.L_40:
        /*00f4*/ 	.word	index@(_Z8daxpy_cuIfEvxT_PS0_S1_)
        /*00f8*/ 	.word	0x00000000


	//----- nvinfo : EIATTR_MIN_STACK_SIZE
	.align		4
.L_41:
        /*00fc*/ 	.byte	0x04, 0x12
        /*00fe*/ 	.short	(.L_43 - .L_42)
	.align		4
.L_42:
        /*0100*/ 	.word	index@(_Z27laplace_mult_wave_number_cuIA2_fEvPT_S2_PiS3_S3_d)
        /*0104*/ 	.word	0x00000000


	//----- nvinfo : EIATTR_MIN_STACK_SIZE
	.align		4
.L_43:
        /*0108*/ 	.byte	0x04, 0x12
        /*010a*/ 	.short	(.L_45 - .L_44)
	.align		4
.L_44:
        /*010c*/ 	.word	index@(_Z25grad_mult_wave_numberz_cuIA2_fEvPT_S2_PiS3_S3_d)
        /*0110*/ 	.word	0x00000000


	//----- nvinfo : EIATTR_MIN_STACK_SIZE
	.align		4
.L_45:
        /*0114*/ 	.byte	0x04, 0x12
        /*0116*/ 	.short	(.L_47 - .L_46)
	.align		4
.L_46:
        /*0118*/ 	.word	index@(_Z25grad_mult_wave_numbery_cuIA2_fEvPT_S2_PiS3_S3_d)
        /*011c*/ 	.word	0x00000000


	//----- nvinfo : EIATTR_MIN_STACK_SIZE
	.align		4
.L_47:
        /*0120*/ 	.byte	0x04, 0x12
        /*0122*/ 	.short	(.L_49 - .L_48)
	.align		4
.L_48:
        /*0124*/ 	.word	index@(_Z25grad_mult_wave_numberx_cuIA2_fEvPT_S2_PiS3_S3_d)
        /*0128*/ 	.word	0x00000000


	//----- nvinfo : EIATTR_MIN_STACK_SIZE
	.align		4
.L_49:
        /*012c*/ 	.byte	0x04, 0x12
        /*012e*/ 	.short	(.L_51 - .L_50)
	.align		4
.L_50:
        /*0130*/ 	.word	index@(_Z8daxpy_cuIdEvxT_PS0_S1_)
        /*0134*/ 	.word	0x00000000


	//----- nvinfo : EIATTR_MIN_STACK_SIZE
	.align		4
.L_51:
        /*0138*/ 	.byte	0x04, 0x12
        /*013a*/ 	.short	(.L_53 - .L_52)
	.align		4
.L_52:
        /*013c*/ 	.word	index@(_Z27laplace_mult_wave_number_cuIA2_dEvPT_S2_PiS3_S3_d)
        /*0140*/ 	.word	0x00000000


	//----- nvinfo : EIATTR_MIN_STACK_SIZE
	.align		4
.L_53:
        /*0144*/ 	.byte	0x04, 0x12
        /*0146*/ 	.short	(.L_55 - .L_54)
	.align		4
.L_54:
        /*0148*/ 	.word	index@(_Z25grad_mult_wave_numberz_cuIA2_dEvPT_S2_PiS3_S3_d)
        /*014c*/ 	.word	0x00000000


	//----- nvinfo : EIATTR_MIN_STACK_SIZE
	.align		4
.L_55:
        /*0150*/ 	.byte	0x04, 0x12
        /*0152*/ 	.short	(.L_57 - .L_56)
	.align		4
.L_56:
        /*0154*/ 	.word	index@(_Z25grad_mult_wave_numbery_cuIA2_dEvPT_S2_PiS3_S3_d)
        /*0158*/ 	.word	0x00000000


	//----- nvinfo : EIATTR_MIN_STACK_SIZE
	.align		4
.L_57:
        /*015c*/ 	.byte	0x04, 0x12
        /*015e*/ 	.short	(.L_59 - .L_58)
	.align		4
.L_58:
        /*0160*/ 	.word	index@(_Z25grad_mult_wave_numberx_cuIA2_dEvPT_S2_PiS3_S3_d)
        /*0164*/ 	.word	0x00000000
.L_59:


//--------------------- .nv.compat                --------------------------
	.section	.nv.compat,"",@"SHT_CUDA_COMPAT_INFO"
	.align	4
        /*0000*/ 	.byte	0x02, 0x09, 0x00, 0x00, 0x02, 0x02, 0x01, 0x00, 0x02, 0x05, 0x05, 0x00, 0x03, 0x07, 0x01, 0x01
        /*0010*/ 	.byte	0x02, 0x03, 0x00, 0x00, 0x02, 0x06, 0x01, 0x00, 0x04, 0x0b, 0x08, 0x00, 0x01, 0x00, 0x00, 0x00
        /*0020*/ 	.byte	0x00, 0x00, 0x00, 0x00


//--------------------- .nv.info._Z8daxpy_cuIfEvxT_PS0_S1_ --------------------------
	.section	.nv.info._Z8daxpy_cuIfEvxT_PS0_S1_,"",@"SHT_CUDA_INFO"
	.sectionflags	@""
	.align	4


	//----- nvinfo : EIATTR_CUDA_API_VERSION
	.align		4
        /*0000*/ 	.byte	0x04, 0x37
        /*0002*/ 	.short	(.L_61 - .L_60)
.L_60:
        /*0004*/ 	.word	0x00000082


	//----- nvinfo : EIATTR_KPARAM_INFO
	.align		4
.L_61:
        /*0008*/ 	.byte	0x04, 0x17
        /*000a*/ 	.short	(.L_63 - .L_62)
.L_62:
        /*000c*/ 	.word	0x00000000
        /*0010*/ 	.short	0x0003
        /*0012*/ 	.short	0x0018
        /*0014*/ 	.byte	0x00, 0xf5, 0x21, 0x00


	//----- nvinfo : EIATTR_KPARAM_INFO
	.align		4
.L_63:
        /*0018*/ 	.byte	0x04, 0x17
        /*001a*/ 	.short	(.L_65 - .L_64)
.L_64:
        /*001c*/ 	.word	0x00000000
        /*0020*/ 	.short	0x0002
        /*0022*/ 	.short	0x0010
        /*0024*/ 	.byte	0x00, 0xf5, 0x21, 0x00


	//----- nvinfo : EIATTR_KPARAM_INFO
	.align		4
.L_65:
        /*0028*/ 	.byte	0x04, 0x17
        /*002a*/ 	.short	(.L_67 - .L_66)
.L_66:
        /*002c*/ 	.word	0x00000000
        /*0030*/ 	.short	0x0001
        /*0032*/ 	.short	0x0008
        /*0034*/ 	.byte	0x00, 0xf0, 0x11, 0x00


	//----- nvinfo : EIATTR_KPARAM_INFO
	.align		4
.L_67:
        /*0038*/ 	.byte	0x04, 0x17
        /*003a*/ 	.short	(.L_69 - .L_68)
.L_68:
        /*003c*/ 	.word	0x00000000
        /*0040*/ 	.short	0x0000
        /*0042*/ 	.short	0x0000
        /*0044*/ 	.byte	0x00, 0xf0, 0x21, 0x00


	//----- nvinfo : EIATTR_SPARSE_MMA_MASK
	.align		4
.L_69:
        /*0048*/ 	.byte	0x03, 0x50
        /*004a*/ 	.short	0x0000


	//----- nvinfo : EIATTR_MAXREG_COUNT
	.align		4
        /*004c*/ 	.byte	0x03, 0x1b
        /*004e*/ 	.short	0x00ff


	//----- nvinfo : EIATTR_MERCURY_ISA_VERSION
	.align		4
        /*0050*/ 	.byte	0x03, 0x5f
        /*0052*/ 	.short	0x0101


	//----- nvinfo : EIATTR_VRC_CTA_INIT_COUNT
	.align		4
        /*0054*/ 	.byte	0x02, 0x4a
	.zero		1
	.zero		1


	//----- nvinfo : EIATTR_EXIT_INSTR_OFFSETS
	.align		4
        /*0058*/ 	.byte	0x04, 0x1c
        /*005a*/ 	.short	(.L_71 - .L_70)


	//   ....[0]....
.L_70:
        /*005c*/ 	.word	0x00000080


	//   ....[1]....
        /*0060*/ 	.word	0x00000160


	//----- nvinfo : EIATTR_CBANK_PARAM_SIZE
	.align		4
.L_71:
        /*0064*/ 	.byte	0x03, 0x19
        /*0066*/ 	.short	0x0020


	//----- nvinfo : EIATTR_PARAM_CBANK
	.align		4
        /*0068*/ 	.byte	0x04, 0x0a
        /*006a*/ 	.short	(.L_73 - .L_72)
	.align		4
.L_72:
        /*006c*/ 	.word	index@(.nv.constant0._Z8daxpy_cuIfEvxT_PS0_S1_)
        /*0070*/ 	.short	0x0380
        /*0072*/ 	.short	0x0020


	//----- nvinfo : EIATTR_SW_WAR
	.align		4
.L_73:
        /*0074*/ 	.byte	0x04, 0x36
        /*0076*/ 	.short	(.L_75 - .L_74)
.L_74:
        /*0078*/ 	.word	0x00000008
.L_75:


//--------------------- .nv.info._Z27laplace_mult_wave_number_cuIA2_fEvPT_S2_PiS3_S3_d --------------------------
	.section	.nv.info._Z27laplace_mult_wave_number_cuIA2_fEvPT_S2_PiS3_S3_d,"",@"SHT_CUDA_INFO"
	.sectionflags	@""
	.align	4


	//----- nvinfo : EIATTR_CUDA_API_VERSION
	.align		4
        /*0000*/ 	.byte	0x04, 0x37
        /*0002*/ 	.short	(.L_77 - .L_76)
.L_76:
        /*0004*/ 	.word	0x00000082


	//----- nvinfo : EIATTR_KPARAM_INFO
	.align		4
.L_77:
        /*0008*/ 	.byte	0x04, 0x17
        /*000a*/ 	.short	(.L_79 - .L_78)
.L_78:
        /*000c*/ 	.word	0x00000000
        /*0010*/ 	.short	0x0005
        /*0012*/ 	.short	0x0028
        /*0014*/ 	.byte	0x00, 0xf0, 0x21, 0x00


	//----- nvinfo : EIATTR_KPARAM_INFO
	.align		4
.L_79:
        /*0018*/ 	.byte	0x04, 0x17
        /*001a*/ 	.short	(.L_81 - .L_80)
.L_80:
        /*001c*/ 	.word	0x00000000
        /*0020*/ 	.short	0x0004
        /*0022*/ 	.short	0x0020
        /*0024*/ 	.byte	0x00, 0xf5, 0x21, 0x00


	//----- nvinfo : EIATTR_KPARAM_INFO
	.align		4
.L_81:
        /*0028*/ 	.byte	0x04, 0x17
        /*002a*/ 	.short	(.L_83 - .L_82)
.L_82:
        /*002c*/ 	.word	0x00000000
        /*0030*/ 	.short	0x0003
        /*0032*/ 	.short	0x0018
        /*0034*/ 	.byte	0x00, 0xf5, 0x21, 0x00


	//----- nvinfo : EIATTR_KPARAM_INFO
	.align		4
.L_83:
        /*0038*/ 	.byte	0x04, 0x17
        /*003a*/ 	.short	(.L_85 - .L_84)
.L_84:
        /*003c*/ 	.word	0x00000000
        /*0040*/ 	.short	0x0002
        /*0042*/ 	.short	0x0010
        /*0044*/ 	.byte	0x00, 0xf5, 0x21, 0x00


	//----- nvinfo : EIATTR_KPARAM_INFO
	.align		4
.L_85:
        /*0048*/ 	.byte	0x04, 0x17
        /*004a*/ 	.short	(.L_87 - .L_86)
.L_86:
        /*004c*/ 	.word	0x00000000
        /*0050*/ 	.short	0x0001
        /*0052*/ 	.short	0x0008
        /*0054*/ 	.byte	0x00, 0xf5, 0x21, 0x00


	//----- nvinfo : EIATTR_KPARAM_INFO
	.align		4
.L_87:
        /*0058*/ 	.byte	0x04, 0x17
        /*005a*/ 	.short	(.L_89 - .L_88)
.L_88:
        /*005c*/ 	.word	0x00000000
        /*0060*/ 	.short	0x0000
        /*0062*/ 	.short	0x0000
        /*0064*/ 	.byte	0x00, 0xf5, 0x21, 0x00


	//----- nvinfo : EIATTR_SPARSE_MMA_MASK
	.align		4
.L_89:
        /*0068*/ 	.byte	0x03, 0x50
        /*006a*/ 	.short	0x0000


	//----- nvinfo : EIATTR_MAXREG_COUNT
	.align		4
        /*006c*/ 	.byte	0x03, 0x1b
        /*006e*/ 	.short	0x00ff


	//----- nvinfo : EIATTR_MERCURY_ISA_VERSION
	.align		4
        /*0070*/ 	.byte	0x03, 0x5f
        /*0072*/ 	.short	0x0101


	//----- nvinfo : EIATTR_VRC_CTA_INIT_COUNT
	.align		4
        /*0074*/ 	.byte	0x02, 0x4a
	.zero		1
	.zero		1


	//----- nvinfo : EIATTR_EXIT_INSTR_OFFSETS
	.align		4
        /*0078*/ 	.byte	0x04, 0x1c
        /*007a*/ 	.short	(.L_91 - .L_90)


	//   ....[0]....
.L_90:
        /*007c*/ 	.word	0x00000110


	//   ....[1]....
        /*0080*/ 	.word	0x00000140


	//   ....[2]....
        /*0084*/ 	.word	0x00000170


	//   ....[3]....
        /*0088*/ 	.word	0x000006e0


	//----- nvinfo : EIATTR_CBANK_PARAM_SIZE
	.align		4
.L_91:
        /*008c*/ 	.byte	0x03, 0x19
        /*008e*/ 	.short	0x0030


	//----- nvinfo : EIATTR_PARAM_CBANK
	.align		4
        /*0090*/ 	.byte	0x04, 0x0a
        /*0092*/ 	.short	(.L_93 - .L_92)
	.align		4
.L_92:
        /*0094*/ 	.word	index@(.nv.constant0._Z27laplace_mult_wave_number_cuIA2_fEvPT_S2_PiS3_S3_d)
        /*0098*/ 	.short	0x0380
        /*009a*/ 	.short	0x0030


	//----- nvinfo : EIATTR_SW_WAR
	.align		4
.L_93:
        /*009c*/ 	.byte	0x04, 0x36
        /*009e*/ 	.short	(.L_95 - .L_94)
.L_94:
        /*00a0*/ 	.word	0x00000008
.L_95:


//--------------------- .nv.info._Z25grad_mult_wave_numberz_cuIA2_fEvPT_S2_PiS3_S3_d --------------------------
	.section	.nv.info._Z25grad_mult_wave_numberz_cuIA2_fEvPT_S2_PiS3_S3_d,"",@"SHT_CUDA_INFO"
	.sectionflags	@""
	.align	4


	//----- nvinfo : EIATTR_CUDA_API_VERSION
	.align		4
        /*0000*/ 	.byte	0x04, 0x37
        /*0002*/ 	.short	(.L_97 - .L_96)
.L_96:
        /*0004*/ 	.word	0x00000082


	//----- nvinfo : EIATTR_KPARAM_INFO
	.align		4
.L_97:
        /*0008*/ 	.byte	0x04, 0x17
        /*000a*/ 	.short	(.L_99 - .L_98)
.L_98:
        /*000c*/ 	.word	0x00000000
        /*0010*/ 	.short	0x0005
        /*0012*/ 	.short	0x0028
        /*0014*/ 	.byte	0x00, 0xf0, 0x21, 0x00


	//----- nvinfo : EIATTR_KPARAM_INFO
	.align		4
.L_99:
        /*0018*/ 	.byte	0x04, 0x17
        /*001a*/ 	.short	(.L_101 - .L_100)
.L_100:
        /*001c*/ 	.word	0x00000000
        /*0020*/ 	.short	0x0004
        /*0022*/ 	.short	0x0020
        /*0024*/ 	.byte	0x00, 0xf5, 0x21, 0x00


	//----- nvinfo : EIATTR_KPARAM_INFO
	.align		4
.L_101:
        /*0028*/ 	.byte	0x04, 0x17
        /*002a*/ 	.short	(.L_103 - .L_102)
.L_102:
        /*002c*/ 	.word	0x00000000
        /*0030*/ 	.short	0x0003
        /*0032*/ 	.short	0x0018
        /*0034*/ 	.byte	0x00, 0xf5, 0x21, 0x00


	//----- nvinfo : EIATTR_KPARAM_INFO
	.align		4
.L_103:
        /*0038*/ 	.byte	0x04, 0x17
        /*003a*/ 	.short	(.L_105 - .L_104)
.L_104:
        /*003c*/ 	.word	0x00000000
        /*0040*/ 	.short	0x0002
        /*0042*/ 	.short	0x0010
        /*0044*/ 	.byte	0x00, 0xf5, 0x21, 0x00


	//----- nvinfo : EIATTR_KPARAM_INFO
	.align		4
.L_105:
        /*0048*/ 	.byte	0x04, 0x17
        /*004a*/ 	.short	(.L_107 - .L_106)
.L_106:
        /*004c*/ 	.word	0x00000000
        /*0050*/ 	.short	0x0001
        /*0052*/ 	.short	0x0008
        /*0054*/ 	.byte	0x00, 0xf5, 0x21, 0x00


	//----- nvinfo : EIATTR_KPARAM_INFO
	.align		4
.L_107:
        /*0058*/ 	.byte	0x04, 0x17
        /*005a*/ 	.short	(.L_109 - .L_108)
.L_108:
        /*005c*/ 	.word	0x00000000
        /*0060*/ 	.short	0x0000
        /*0062*/ 	.short	0x0000
        /*0064*/ 	.byte	0x00, 0xf5, 0x21, 0x00


	//----- nvinfo : EIATTR_SPARSE_MMA_MASK
	.align		4
.L_109:
        /*0068*/ 	.byte	0x03, 0x50
        /*006a*/ 	.short	0x0000


	//----- nvinfo : EIATTR_MAXREG_COUNT
	.align		4
        /*006c*/ 	.byte	0x03, 0x1b
        /*006e*/ 	.short	0x00ff


	//----- nvinfo : EIATTR_MERCURY_ISA_VERSION
	.align		4
        /*0070*/ 	.byte	0x03, 0x5f
        /*0072*/ 	.short	0x0101


	//----- nvinfo : EIATTR_VRC_CTA_INIT_COUNT
	.align		4
        /*0074*/ 	.byte	0x02, 0x4a
	.zero		1
	.zero		1


	//----- nvinfo : EIATTR_EXIT_INSTR_OFFSETS
	.align		4
        /*0078*/ 	.byte	0x04, 0x1c
        /*007a*/ 	.short	(.L_111 - .L_110)


	//   ....[0]....
.L_110:
        /*007c*/ 	.word	0x00000110


	//   ....[1]....
        /*0080*/ 	.word	0x00000140


	//   ....[2]....
        /*0084*/ 	.word	0x00000170


	//   ....[3]....
        /*0088*/ 	.word	0x000003f0


	//----- nvinfo : EIATTR_CBANK_PARAM_SIZE
	.align		4
.L_111:
        /*008c*/ 	.byte	0x03, 0x19
        /*008e*/ 	.short	0x0030


	//----- nvinfo : EIATTR_PARAM_CBANK
	.align		4
        /*0090*/ 	.byte	0x04, 0x0a
        /*0092*/ 	.short	(.L_113 - .L_112)
	.align		4
.L_112:
        /*0094*/ 	.word	index@(.nv.constant0._Z25grad_mult_wave_numberz_cuIA2_fEvPT_S2_PiS3_S3_d)
        /*0098*/ 	.short	0x0380
        /*009a*/ 	.short	0x0030


	//----- nvinfo : EIATTR_SW_WAR
	.align		4
.L_113:
        /*009c*/ 	.byte	0x04, 0x36
        /*009e*/ 	.short	(.L_115 - .L_114)
.L_114:
        /*00a0*/ 	.word	0x00000008
.L_115:


//--------------------- .nv.info._Z25grad_mult_wave_numbery_cuIA2_fEvPT_S2_PiS3_S3_d --------------------------
	.section	.nv.info._Z25grad_mult_wave_numbery_cuIA2_fEvPT_S2_PiS3_S3_d,"",@"SHT_CUDA_INFO"
	.sectionflags	@""
	.align	4


	//----- nvinfo : EIATTR_CUDA_API_VERSION
	.align		4
        /*0000*/ 	.byte	0x04, 0x37
        /*0002*/ 	.short	(.L_117 - .L_116)
.L_116:
        /*0004*/ 	.word	0x00000082


	//----- nvinfo : EIATTR_KPARAM_INFO
	.align		4
.L_117:
        /*0008*/ 	.byte	0x04, 0x17
        /*000a*/ 	.short	(.L_119 - .L_118)
.L_118:
        /*000c*/ 	.word	0x00000000
        /*0010*/ 	.short	0x0005
        /*0012*/ 	.short	0x0028
        /*0014*/ 	.byte	0x00, 0xf0, 0x21, 0x00


	//----- nvinfo : EIATTR_KPARAM_INFO
	.align		4
.L_119:
        /*0018*/ 	.byte	0x04, 0x17
        /*001a*/ 	.short	(.L_121 - .L_120)
.L_120:
        /*001c*/ 	.word	0x00000000
        /*0020*/ 	.short	0x0004
        /*0022*/ 	.short	0x0020
        /*0024*/ 	.byte	0x00, 0xf5, 0x21, 0x00


	//----- nvinfo : EIATTR_KPARAM_INFO
	.align		4
.L_121:
        /*0028*/ 	.byte	0x04, 0x17
        /*002a*/ 	.short	(.L_123 - .L_122)
.L_122:
        /*002c*/ 	.word	0x00000000
        /*0030*/ 	.short	0x0003
        /*0032*/ 	.short	0x0018
        /*0034*/ 	.byte	0x00, 0xf5, 0x21, 0x00


	//----- nvinfo : EIATTR_KPARAM_INFO
	.align		4
.L_123:
        /*0038*/ 	.byte	0x04, 0x17
        /*003a*/ 	.short	(.L_125 - .L_124)
.L_124:
        /*003c*/ 	.word	0x00000000
        /*0040*/ 	.short	0x0002
        /*0042*/ 	.short	0x0010
        /*0044*/ 	.byte	0x00, 0xf5, 0x21, 0x00


	//----- nvinfo : EIATTR_KPARAM_INFO
	.align		4
.L_125:
        /*0048*/ 	.byte	0x04, 0x17
        /*004a*/ 	.short	(.L_127 - .L_126)
.L_126:
        /*004c*/ 	.word	0x00000000
        /*0050*/ 	.short	0x0001
        /*0052*/ 	.short	0x0008
        /*0054*/ 	.byte	0x00, 0xf5, 0x21, 0x00


	//----- nvinfo : EIATTR_KPARAM_INFO
	.align		4
.L_127:
        /*0058*/ 	.byte	0x04, 0x17
        /*005a*/ 	.short	(.L_129 - .L_128)
.L_128:
        /*005c*/ 	.word	0x00000000
        /*0060*/ 	.short	0x0000
        /*0062*/ 	.short	0x0000
        /*0064*/ 	.byte	0x00, 0xf5, 0x21, 0x00


	//----- nvinfo : EIATTR_SPARSE_MMA_MASK
	.align		4
.L_129:
        /*0068*/ 	.byte	0x03, 0x50
        /*006a*/ 	.short	0x0000


	//----- nvinfo : EIATTR_MAXREG_COUNT
	.align		4
        /*006c*/ 	.byte	0x03, 0x1b
        /*006e*/ 	.short	0x00ff


	//----- nvinfo : EIATTR_MERCURY_ISA_VERSION
	.align		4
        /*0070*/ 	.byte	0x03, 0x5f
        /*0072*/ 	.short	0x0101


	//----- nvinfo : EIATTR_VRC_CTA_INIT_COUNT
	.align		4
        /*0074*/ 	.byte	0x02, 0x4a
	.zero		1
	.zero		1


	//----- nvinfo : EIATTR_EXIT_INSTR_OFFSETS
	.align		4
        /*0078*/ 	.byte	0x04, 0x1c
        /*007a*/ 	.short	(.L_131 - .L_130)


	//   ....[0]....
.L_130:
        /*007c*/ 	.word	0x00000110


	//   ....[1]....
        /*0080*/ 	.word	0x00000140


	//   ....[2]....
        /*0084*/ 	.word	0x00000170


	//   ....[3]....
        /*0088*/ 	.word	0x000003f0


	//----- nvinfo : EIATTR_CBANK_PARAM_SIZE
	.align		4
.L_131:
        /*008c*/ 	.byte	0x03, 0x19
        /*008e*/ 	.short	0x0030


	//----- nvinfo : EIATTR_PARAM_CBANK
	.align		4
        /*0090*/ 	.byte	0x04, 0x0a
        /*0092*/ 	.short	(.L_133 - .L_132)
	.align		4
.L_132:
        /*0094*/ 	.word	index@(.nv.constant0._Z25grad_mult_wave_numbery_cuIA2_fEvPT_S2_PiS3_S3_d)
        /*0098*/ 	.short	0x0380
        /*009a*/ 	.short	0x0030


	//----- nvinfo : EIATTR_SW_WAR
	.align		4
.L_133:
        /*009c*/ 	.byte	0x04, 0x36
        /*009e*/ 	.short	(.L_135 - .L_134)
.L_134:
        /*00a0*/ 	.word	0x00000008
.L_135:


//--------------------- .nv.info._Z25grad_mult_wave_numberx_cuIA2_fEvPT_S2_PiS3_S3_d --------------------------
	.section	.nv.info._Z25grad_mult_wave_numberx_cuIA2_fEvPT_S2_PiS3_S3_d,"",@"SHT_CUDA_INFO"
	.sectionflags	@""
	.align	4


	//----- nvinfo : EIATTR_CUDA_API_VERSION
	.align		4
        /*0000*/ 	.byte	0x04, 0x37
        /*0002*/ 	.short	(.L_137 - .L_136)
.L_136:
        /*0004*/ 	.word	0x00000082


	//----- nvinfo : EIATTR_KPARAM_INFO
	.align		4
.L_137:
        /*0008*/ 	.byte	0x04, 0x17
        /*000a*/ 	.short	(.L_139 - .L_138)
.L_138:
        /*000c*/ 	.word	0x00000000
        /*0010*/ 	.short	0x0005
        /*0012*/ 	.short	0x0028
        /*0014*/ 	.byte	0x00, 0xf0, 0x21, 0x00


	//----- nvinfo : EIATTR_KPARAM_INFO
	.align		4
.L_139:
        /*0018*/ 	.byte	0x04, 0x17
        /*001a*/ 	.short	(.L_141 - .L_140)
.L_140:
        /*001c*/ 	.word	0x00000000
        /*0020*/ 	.short	0x0004
        /*0022*/ 	.short	0x0020
        /*0024*/ 	.byte	0x00, 0xf5, 0x21, 0x00


	//----- nvinfo : EIATTR_KPARAM_INFO
	.align		4
.L_141:
        /*0028*/ 	.byte	0x04, 0x17
        /*002a*/ 	.short	(.L_143 - .L_142)
.L_142:
        /*002c*/ 	.word	0x00000000
        /*0030*/ 	.short	0x0003
        /*0032*/ 	.short	0x0018
        /*0034*/ 	.byte	0x00, 0xf5, 0x21, 0x00


	//----- nvinfo : EIATTR_KPARAM_INFO
	.align		4
.L_143:
        /*0038*/ 	.byte	0x04, 0x17
        /*003a*/ 	.short	(.L_145 - .L_144)
.L_144:
        /*003c*/ 	.word	0x00000000
        /*0040*/ 	.short	0x0002
        /*0042*/ 	.short	0x0010
        /*0044*/ 	.byte	0x00, 0xf5, 0x21, 0x00


	//----- nvinfo : EIATTR_KPARAM_INFO
	.align		4
.L_145:
        /*0048*/ 	.byte	0x04, 0x17
        /*004a*/ 	.short	(.L_147 - .L_146)
.L_146:
        /*004c*/ 	.word	0x00000000
        /*0050*/ 	.short	0x0001
        /*0052*/ 	.short	0x0008
        /*0054*/ 	.byte	0x00, 0xf5, 0x21, 0x00


	//----- nvinfo : EIATTR_KPARAM_INFO
	.align		4
.L_147:
        /*0058*/ 	.byte	0x04, 0x17
        /*005a*/ 	.short	(.L_149 - .L_148)
.L_148:
        /*005c*/ 	.word	0x00000000
        /*0060*/ 	.short	0x0000
        /*0062*/ 	.short	0x0000
        /*0064*/ 	.byte	0x00, 0xf5, 0x21, 0x00


	//----- nvinfo : EIATTR_SPARSE_MMA_MASK
	.align		4
.L_149:
        /*0068*/ 	.byte	0x03, 0x50
        /*006a*/ 	.short	0x0000


	//----- nvinfo : EIATTR_MAXREG_COUNT
	.align		4
        /*006c*/ 	.byte	0x03, 0x1b
        /*006e*/ 	.short	0x00ff


	//----- nvinfo : EIATTR_MERCURY_ISA_VERSION
	.align		4
        /*0070*/ 	.byte	0x03, 0x5f
        /*0072*/ 	.short	0x0101


	//----- nvinfo : EIATTR_VRC_CTA_INIT_COUNT
	.align		4
        /*0074*/ 	.byte	0x02, 0x4a
	.zero		1
	.zero		1


	//----- nvinfo : EIATTR_EXIT_INSTR_OFFSETS
	.align		4
        /*0078*/ 	.byte	0x04, 0x1c
        /*007a*/ 	.short	(.L_151 - .L_150)


	//   ....[0]....
.L_150:
        /*007c*/ 	.word	0x00000110


	//   ....[1]....
        /*0080*/ 	.word	0x00000140


	//   ....[2]....
        /*0084*/ 	.word	0x00000170


	//   ....[3]....
        /*0088*/ 	.word	0x000003f0


	//----- nvinfo : EIATTR_CBANK_PARAM_SIZE
	.align		4
.L_151:
        /*008c*/ 	.byte	0x03, 0x19
        /*008e*/ 	.short	0x0030


	//----- nvinfo : EIATTR_PARAM_CBANK
	.align		4
        /*0090*/ 	.byte	0x04, 0x0a
        /*0092*/ 	.short	(.L_153 - .L_152)
	.align		4
.L_152:
        /*0094*/ 	.word	index@(.nv.constant0._Z25grad_mult_wave_numberx_cuIA2_fEvPT_S2_PiS3_S3_d)
        /*0098*/ 	.short	0x0380
        /*009a*/ 	.short	0x0030


	//----- nvinfo : EIATTR_SW_WAR
	.align		4
.L_153:
        /*009c*/ 	.byte	0x04, 0x36
        /*009e*/ 	.short	(.L_155 - .L_154)
.L_154:
        /*00a0*/ 	.word	0x00000008
.L_155:


//--------------------- .nv.info._Z8daxpy_cuIdEvxT_PS0_S1_ --------------------------
	.section	.nv.info._Z8daxpy_cuIdEvxT_PS0_S1_,"",@"SHT_CUDA_INFO"
	.sectionflags	@""
	.align	4


	//----- nvinfo : EIATTR_CUDA_API_VERSION
	.align		4
        /*0000*/ 	.byte	0x04, 0x37
        /*0002*/ 	.short	(.L_157 - .L_156)
.L_156:
        /*0004*/ 	.word	0x00000082


	//----- nvinfo : EIATTR_KPARAM_INFO
	.align		4
.L_157:
        /*0008*/ 	.byte	0x04, 0x17
        /*000a*/ 	.short	(.L_159 - .L_158)
.L_158:
        /*000c*/ 	.word	0x00000000
        /*0010*/ 	.short	0x0003
        /*0012*/ 	.short	0x0018
        /*0014*/ 	.byte	0x00, 0xf5, 0x21, 0x00


	//----- nvinfo : EIATTR_KPARAM_INFO
	.align		4
.L_159:
        /*0018*/ 	.byte	0x04, 0x17
        /*001a*/ 	.short	(.L_161 - .L_160)
.L_160:
        /*001c*/ 	.word	0x00000000
        /*0020*/ 	.short	0x0002
        /*0022*/ 	.short	0x0010
        /*0024*/ 	.byte	0x00, 0xf5, 0x21, 0x00


	//----- nvinfo : EIATTR_KPARAM_INFO
	.align		4
.L_161:
        /*0028*/ 	.byte	0x04, 0x17
        /*002a*/ 	.short	(.L_163 - .L_162)
.L_162:
        /*002c*/ 	.word	0x00000000
        /*0030*/ 	.short	0x0001
        /*0032*/ 	.short	0x0008
        /*0034*/ 	.byte	0x00, 0xf0, 0x21, 0x00


	//----- nvinfo : EIATTR_KPARAM_INFO
	.align		4
.L_163:
        /*0038*/ 	.byte	0x04, 0x17
        /*003a*/ 	.short	(.L_165 - .L_164)
.L_164:
        /*003c*/ 	.word	0x00000000
        /*0040*/ 	.short	0x0000
        /*0042*/ 	.short	0x0000
        /*0044*/ 	.byte	0x00, 0xf0, 0x21, 0x00


	//----- nvinfo : EIATTR_SPARSE_MMA_MASK
	.align		4
.L_165:
        /*0048*/ 	.byte	0x03, 0x50
        /*004a*/ 	.short	0x0000


	//----- nvinfo : EIATTR_MAXREG_COUNT
	.align		4
        /*004c*/ 	.byte	0x03, 0x1b
        /*004e*/ 	.short	0x00ff


	//----- nvinfo : EIATTR_MERCURY_ISA_VERSION
	.align		4
        /*0050*/ 	.byte	0x03, 0x5f
        /*0052*/ 	.short	0x0101


	//----- nvinfo : EIATTR_VRC_CTA_INIT_COUNT
	.align		4
        /*0054*/ 	.byte	0x02, 0x4a
	.zero		1
	.zero		1


	//----- nvinfo : EIATTR_EXIT_INSTR_OFFSETS
	.align		4
        /*0058*/ 	.byte	0x04, 0x1c
        /*005a*/ 	.short	(.L_167 - .L_166)


	//   ....[0]....
.L_166:
        /*005c*/ 	.word	0x00000080


	//   ....[1]....
        /*0060*/ 	.word	0x00000160


	//----- nvinfo : EIATTR_CBANK_PARAM_SIZE
	.align		4
.L_167:
        /*0064*/ 	.byte	0x03, 0x19
        /*0066*/ 	.short	0x0020


	//----- nvinfo : EIATTR_PARAM_CBANK
	.align		4
        /*0068*/ 	.byte	0x04, 0x0a
        /*006a*/ 	.short	(.L_169 - .L_168)
	.align		4
.L_168:
        /*006c*/ 	.word	index@(.nv.constant0._Z8daxpy_cuIdEvxT_PS0_S1_)
        /*0070*/ 	.short	0x0380
        /*0072*/ 	.short	0x0020


	//----- nvinfo : EIATTR_SW_WAR
	.align		4
.L_169:
        /*0074*/ 	.byte	0x04, 0x36
        /*0076*/ 	.short	(.L_171 - .L_170)
.L_170:
        /*0078*/ 	.word	0x00000008
.L_171:


//--------------------- .nv.info._Z27laplace_mult_wave_number_cuIA2_dEvPT_S2_PiS3_S3_d --------------------------
	.section	.nv.info._Z27laplace_mult_wave_number_cuIA2_dEvPT_S2_PiS3_S3_d,"",@"SHT_CUDA_INFO"
	.sectionflags	@""
	.align	4


	//----- nvinfo : EIATTR_CUDA_API_VERSION
	.align		4
        /*0000*/ 	.byte	0x04, 0x37
        /*0002*/ 	.short	(.L_173 - .L_172)
.L_172:
        /*0004*/ 	.word	0x00000082


	//----- nvinfo : EIATTR_KPARAM_INFO
	.align		4
.L_173:
        /*0008*/ 	.byte	0x04, 0x17
        /*000a*/ 	.short	(.L_175 - .L_174)
.L_174:
        /*000c*/ 	.word	0x00000000
        /*0010*/ 	.short	0x0005
        /*0012*/ 	.short	0x0028
        /*0014*/ 	.byte	0x00, 0xf0, 0x21, 0x00


	//----- nvinfo : EIATTR_KPARAM_INFO
	.align		4
.L_175:
        /*0018*/ 	.byte	0x04, 0x17
        /*001a*/ 	.short	(.L_177 - .L_176)
.L_176:
        /*001c*/ 	.word	0x00000000
        /*0020*/ 	.short	0x0004
        /*0022*/ 	.short	0x0020
        /*0024*/ 	.byte	0x00, 0xf5, 0x21, 0x00


	//----- nvinfo : EIATTR_KPARAM_INFO
	.align		4
.L_177:
        /*0028*/ 	.byte	0x04, 0x17
        /*002a*/ 	.short	(.L_179 - .L_178)
.L_178:
        /*002c*/ 	.word	0x00000000
        /*0030*/ 	.short	0x0003
        /*0032*/ 	.short	0x0018
        /*0034*/ 	.byte	0x00, 0xf5, 0x21, 0x00


	//----- nvinfo : EIATTR_KPARAM_INFO
	.align		4
.L_179:
        /*0038*/ 	.byte	0x04, 0x17
        /*003a*/ 	.short	(.L_181 - .L_180)
.L_180:
        /*003c*/ 	.word	0x00000000
        /*0040*/ 	.short	0x0002
        /*0042*/ 	.short	0x0010
        /*0044*/ 	.byte	0x00, 0xf5, 0x21, 0x00


	//----- nvinfo : EIATTR_KPARAM_INFO
	.align		4
.L_181:
        /*0048*/ 	.byte	0x04, 0x17
        /*004a*/ 	.short	(.L_183 - .L_182)
.L_182:
        /*004c*/ 	.word	0x00000000
        /*0050*/ 	.short	0x0001
        /*0052*/ 	.short	0x0008
        /*0054*/ 	.byte	0x00, 0xf5, 0x21, 0x00


	//----- nvinfo : EIATTR_KPARAM_INFO
	.align		4
.L_183:
        /*0058*/ 	.byte	0x04, 0x17
        /*005a*/ 	.short	(.L_185 - .L_184)
.L_184:
        /*005c*/ 	.word	0x00000000
        /*0060*/ 	.short	0x0000
        /*0062*/ 	.short	0x0000
        /*0064*/ 	.byte	0x00, 0xf5, 0x21, 0x00


	//----- nvinfo : EIATTR_SPARSE_MMA_MASK
	.align		4
.L_185:
        /*0068*/ 	.byte	0x03, 0x50
        /*006a*/ 	.short	0x0000


	//----- nvinfo : EIATTR_MAXREG_COUNT
	.align		4
        /*006c*/ 	.byte	0x03, 0x1b
        /*006e*/ 	.short	0x00ff


	//----- nvinfo : EIATTR_MERCURY_ISA_VERSION
	.align		4
        /*0070*/ 	.byte	0x03, 0x5f
        /*0072*/ 	.short	0x0101


	//----- nvinfo : EIATTR_VRC_CTA_INIT_COUNT
	.align		4
        /*0074*/ 	.byte	0x02, 0x4a
	.zero		1
	.zero		1


	//----- nvinfo : EIATTR_EXIT_INSTR_OFFSETS
	.align		4
        /*0078*/ 	.byte	0x04, 0x1c
        /*007a*/ 	.short	(.L_187 - .L_186)


	//   ....[0]....
.L_186:
        /*007c*/ 	.word	0x00000110


	//   ....[1]....
        /*0080*/ 	.word	0x00000140


	//   ....[2]....
        /*0084*/ 	.word	0x00000170


	//   ....[3]....
        /*0088*/ 	.word	0x000006a0


	//----- nvinfo : EIATTR_CBANK_PARAM_SIZE
	.align		4
.L_187:
        /*008c*/ 	.byte	0x03, 0x19
        /*008e*/ 	.short	0x0030


	//----- nvinfo : EIATTR_PARAM_CBANK
	.align		4
        /*0090*/ 	.byte	0x04, 0x0a
        /*0092*/ 	.short	(.L_189 - .L_188)
	.align		4
.L_188:
        /*0094*/ 	.word	index@(.nv.constant0._Z27laplace_mult_wave_number_cuIA2_dEvPT_S2_PiS3_S3_d)
        /*0098*/ 	.short	0x0380
        /*009a*/ 	.short	0x0030


	//----- nvinfo : EIATTR_SW_WAR
	.align		4
.L_189:
        /*009c*/ 	.byte	0x04, 0x36
        /*009e*/ 	.short	(.L_191 - .L_190)
.L_190:
        /*00a0*/ 	.word	0x00000008
.L_191:


//--------------------- .nv.info._Z25grad_mult_wave_numberz_cuIA2_dEvPT_S2_PiS3_S3_d --------------------------
	.section	.nv.info._Z25grad_mult_wave_numberz_cuIA2_dEvPT_S2_PiS3_S3_d,"",@"SHT_CUDA_INFO"
	.sectionflags	@""
	.align	4


	//----- nvinfo : EIATTR_CUDA_API_VERSION
	.align		4
        /*0000*/ 	.byte	0x04, 0x37
        /*0002*/ 	.short	(.L_193 - .L_192)
.L_192:
        /*0004*/ 	.word	0x00000082


	//----- nvinfo : EIATTR_KPARAM_INFO
	.align		4
.L_193:
        /*0008*/ 	.byte	0x04, 0x17
        /*000a*/ 	.short	(.L_195 - .L_194)
.L_194:
        /*000c*/ 	.word	0x00000000
        /*0010*/ 	.short	0x0005
        /*0012*/ 	.short	0x0028
        /*0014*/ 	.byte	0x00, 0xf0, 0x21, 0x00


	//----- nvinfo : EIATTR_KPARAM_INFO
	.align		4
.L_195:
        /*0018*/ 	.byte	0x04, 0x17
        /*001a*/ 	.short	(.L_197 - .L_196)
.L_196:
        /*001c*/ 	.word	0x00000000
        /*0020*/ 	.short	0x0004
        /*0022*/ 	.short	0x0020
        /*0024*/ 	.byte	0x00, 0xf5, 0x21, 0x00


	//----- nvinfo : EIATTR_KPARAM_INFO
	.align		4
.L_197:
        /*0028*/ 	.byte	0x04, 0x17
        /*002a*/ 	.short	(.L_199 - .L_198)
.L_198:
        /*002c*/ 	.word	0x00000000
        /*0030*/ 	.short	0x0003
        /*0032*/ 	.short	0x0018
        /*0034*/ 	.byte	0x00, 0xf5, 0x21, 0x00


	//----- nvinfo : EIATTR_KPARAM_INFO
	.align		4
.L_199:
        /*0038*/ 	.byte	0x04, 0x17
        /*003a*/ 	.short	(.L_201 - .L_200)
.L_200:
        /*003c*/ 	.word	0x00000000
        /*0040*/ 	.short	0x0002
        /*0042*/ 	.short	0x0010
        /*0044*/ 	.byte	0x00, 0xf5, 0x21, 0x00


	//----- nvinfo : EIATTR_KPARAM_INFO
	.align		4
.L_201:
        /*0048*/ 	.byte	0x04, 0x17
        /*004a*/ 	.short	(.L_203 - .L_202)
.L_202:
        /*004c*/ 	.word	0x00000000
        /*0050*/ 	.short	0x0001
        /*0052*/ 	.short	0x0008
        /*0054*/ 	.byte	0x00, 0xf5, 0x21, 0x00


	//----- nvinfo : EIATTR_KPARAM_INFO
	.align		4
.L_203:
        /*0058*/ 	.byte	0x04, 0x17
        /*005a*/ 	.short	(.L_205 - .L_204)
.L_204:
        /*005c*/ 	.word	0x00000000
        /*0060*/ 	.short	0x0000
        /*0062*/ 	.short	0x0000
        /*0064*/ 	.byte	0x00, 0xf5, 0x21, 0x00


	//----- nvinfo : EIATTR_SPARSE_MMA_MASK
	.align		4
.L_205:
        /*0068*/ 	.byte	0x03, 0x50
        /*006a*/ 	.short	0x0000


	//----- nvinfo : EIATTR_MAXREG_COUNT
	.align		4
        /*006c*/ 	.byte	0x03, 0x1b
        /*006e*/ 	.short	0x00ff


	//----- nvinfo : EIATTR_MERCURY_ISA_VERSION
	.align		4
        /*0070*/ 	.byte	0x03, 0x5f
        /*0072*/ 	.short	0x0101


	//----- nvinfo : EIATTR_VRC_CTA_INIT_COUNT
	.align		4
        /*0074*/ 	.byte	0x02, 0x4a
	.zero		1
	.zero		1


	//----- nvinfo : EIATTR_EXIT_INSTR_OFFSETS
	.align		4
        /*0078*/ 	.byte	0x04, 0x1c
        /*007a*/ 	.short	(.L_207 - .L_206)


	//   ....[0]....
.L_206:
        /*007c*/ 	.word	0x00000110


	//   ....[1]....
        /*0080*/ 	.word	0x00000140


	//   ....[2]....
        /*0084*/ 	.word	0x00000170


	//   ....[3]....
        /*0088*/ 	.word	0x000003b0


	//----- nvinfo : EIATTR_CBANK_PARAM_SIZE
	.align		4
.L_207:
        /*008c*/ 	.byte	0x03, 0x19
        /*008e*/ 	.short	0x0030


	//----- nvinfo : EIATTR_PARAM_CBANK
	.align		4
        /*0090*/ 	.byte	0x04, 0x0a
        /*0092*/ 	.short	(.L_209 - .L_208)
	.align		4
.L_208:
        /*0094*/ 	.word	index@(.nv.constant0._Z25grad_mult_wave_numberz_cuIA2_dEvPT_S2_PiS3_S3_d)
        /*0098*/ 	.short	0x0380
        /*009a*/ 	.short	0x0030


	//----- nvinfo : EIATTR_SW_WAR
	.align		4
.L_209:
        /*009c*/ 	.byte	0x04, 0x36
        /*009e*/ 	.short	(.L_211 - .L_210)
.L_210:
        /*00a0*/ 	.word	0x00000008
.L_211:


//--------------------- .nv.info._Z25grad_mult_wave_numbery_cuIA2_dEvPT_S2_PiS3_S3_d --------------------------
	.section	.nv.info._Z25grad_mult_wave_numbery_cuIA2_dEvPT_S2_PiS3_S3_d,"",@"SHT_CUDA_INFO"
	.sectionflags	@""
	.align	4


	//----- nvinfo : EIATTR_CUDA_API_VERSION
	.align		4
        /*0000*/ 	.byte	0x04, 0x37
        /*0002*/ 	.short	(.L_213 - .L_212)
.L_212:
        /*0004*/ 	.word	0x00000082


	//----- nvinfo : EIATTR_KPARAM_INFO
	.align		4
.L_213:
        /*0008*/ 	.byte	0x04, 0x17
        /*000a*/ 	.short	(.L_215 - .L_214)
.L_214:
        /*000c*/ 	.word	0x00000000
        /*0010*/ 	.short	0x0005
        /*0012*/ 	.short	0x0028
        /*0014*/ 	.byte	0x00, 0xf0, 0x21, 0x00


	//----- nvinfo : EIATTR_KPARAM_INFO
	.align		4
.L_215:
        /*0018*/ 	.byte	0x04, 0x17
        /*001a*/ 	.short	(.L_217 - .L_216)
.L_216:
        /*001c*/ 	.word	0x00000000
        /*0020*/ 	.short	0x0004
        /*0022*/ 	.short	0x0020
        /*0024*/ 	.byte	0x00, 0xf5, 0x21, 0x00


	//----- nvinfo : EIATTR_KPARAM_INFO
	.align		4
.L_217:
        /*0028*/ 	.byte	0x04, 0x17
        /*002a*/ 	.short	(.L_219 - .L_218)
.L_218:
        /*002c*/ 	.word	0x00000000
        /*0030*/ 	.short	0x0003
        /*0032*/ 	.short	0x0018
        /*0034*/ 	.byte	0x00, 0xf5, 0x21, 0x00


	//----- nvinfo : EIATTR_KPARAM_INFO
	.align		4
.L_219:
        /*0038*/ 	.byte	0x04, 0x17
        /*003a*/ 	.short	(.L_221 - .L_220)
.L_220:
        /*003c*/ 	.word	0x00000000
        /*0040*/ 	.short	0x0002
        /*0042*/ 	.short	0x0010
        /*0044*/ 	.byte	0x00, 0xf5, 0x21, 0x00


	//----- nvinfo : EIATTR_KPARAM_INFO
	.align		4
.L_221:
        /*0048*/ 	.byte	0x04, 0x17
        /*004a*/ 	.short	(.L_223 - .L_222)
.L_222:
        /*004c*/ 	.word	0x00000000
        /*0050*/ 	.short	0x0001
        /*0052*/ 	.short	0x0008
        /*0054*/ 	.byte	0x00, 0xf5, 0x21, 0x00


	//----- nvinfo : EIATTR_KPARAM_INFO
	.align		4
.L_223:
        /*0058*/ 	.byte	0x04, 0x17
        /*005a*/ 	.short	(.L_225 - .L_224)
.L_224:
        /*005c*/ 	.word	0x00000000
        /*0060*/ 	.short	0x0000
        /*0062*/ 	.short	0x0000
        /*0064*/ 	.byte	0x00, 0xf5, 0x21, 0x00


	//----- nvinfo : EIATTR_SPARSE_MMA_MASK
	.align		4
.L_225:
        /*0068*/ 	.byte	0x03, 0x50
        /*006a*/ 	.short	0x0000


	//----- nvinfo : EIATTR_MAXREG_COUNT
	.align		4
        /*006c*/ 	.byte	0x03, 0x1b
        /*006e*/ 	.short	0x00ff


	//----- nvinfo : EIATTR_MERCURY_ISA_VERSION
	.align		4
        /*0070*/ 	.byte	0x03, 0x5f
        /*0072*/ 	.short	0x0101


	//----- nvinfo : EIATTR_VRC_CTA_INIT_COUNT
	.align		4
        /*0074*/ 	.byte	0x02, 0x4a
	.zero		1
	.zero		1


	//----- nvinfo : EIATTR_EXIT_INSTR_OFFSETS
	.align		4
        /*0078*/ 	.byte	0x04, 0x1c
        /*007a*/ 	.short	(.L_227 - .L_226)


	//   ....[0]....
.L_226:
        /*007c*/ 	.word	0x00000110


	//   ....[1]....
        /*0080*/ 	.word	0x00000140


	//   ....[2]....
        /*0084*/ 	.word	0x00000170


	//   ....[3]....
        /*0088*/ 	.word	0x000003b0


	//----- nvinfo : EIATTR_CBANK_PARAM_SIZE
	.align		4
.L_227:
        /*008c*/ 	.byte	0x03, 0x19
        /*008e*/ 	.short	0x0030


	//----- nvinfo : EIATTR_PARAM_CBANK
	.align		4
        /*0090*/ 	.byte	0x04, 0x0a
        /*0092*/ 	.short	(.L_229 - .L_228)
	.align		4
.L_228:
        /*0094*/ 	.word	index@(.nv.constant0._Z25grad_mult_wave_numbery_cuIA2_dEvPT_S2_PiS3_S3_d)
        /*0098*/ 	.short	0x0380
        /*009a*/ 	.short	0x0030


	//----- nvinfo : EIATTR_SW_WAR
	.align		4
.L_229:
        /*009c*/ 	.byte	0x04, 0x36
        /*009e*/ 	.short	(.L_231 - .L_230)
.L_230:
        /*00a0*/ 	.word	0x00000008
.L_231:


//--------------------- .nv.info._Z25grad_mult_wave_numberx_cuIA2_dEvPT_S2_PiS3_S3_d --------------------------
	.section	.nv.info._Z25grad_mult_wave_numberx_cuIA2_dEvPT_S2_PiS3_S3_d,"",@"SHT_CUDA_INFO"
	.sectionflags	@""
	.align	4


	//----- nvinfo : EIATTR_CUDA_API_VERSION
	.align		4
        /*0000*/ 	.byte	0x04, 0x37
        /*0002*/ 	.short	(.L_233 - .L_232)
.L_232:
        /*0004*/ 	.word	0x00000082


	//----- nvinfo : EIATTR_KPARAM_INFO
	.align		4
.L_233:
        /*0008*/ 	.byte	0x04, 0x17
        /*000a*/ 	.short	(.L_235 - .L_234)
.L_234:
        /*000c*/ 	.word	0x00000000
        /*0010*/ 	.short	0x0005
        /*0012*/ 	.short	0x0028
        /*0014*/ 	.byte	0x00, 0xf0, 0x21, 0x00


	//----- nvinfo : EIATTR_KPARAM_INFO
	.align		4
.L_235:
        /*0018*/ 	.byte	0x04, 0x17
        /*001a*/ 	.short	(.L_237 - .L_236)
.L_236:
        /*001c*/ 	.word	0x00000000
        /*0020*/ 	.short	0x0004
        /*0022*/ 	.short	0x0020
        /*0024*/ 	.byte	0x00, 0xf5, 0x21, 0x00


	//----- nvinfo : EIATTR_KPARAM_INFO
	.align		4
.L_237:
        /*0028*/ 	.byte	0x04, 0x17
        /*002a*/ 	.short	(.L_239 - .L_238)
.L_238:
        /*002c*/ 	.word	0x00000000
        /*0030*/ 	.short	0x0003
        /*0032*/ 	.short	0x0018
        /*0034*/ 	.byte	0x00, 0xf5, 0x21, 0x00


	//----- nvinfo : EIATTR_KPARAM_INFO
	.align		4
.L_239:
        /*0038*/ 	.byte	0x04, 0x17
        /*003a*/ 	.short	(.L_241 - .L_240)
.L_240:
        /*003c*/ 	.word	0x00000000
        /*0040*/ 	.short	0x0002
        /*0042*/ 	.short	0x0010
        /*0044*/ 	.byte	0x00, 0xf5, 0x21, 0x00


	//----- nvinfo : EIATTR_KPARAM_INFO
	.align		4
.L_241:
        /*0048*/ 	.byte	0x04, 0x17
        /*004a*/ 	.short	(.L_243 - .L_242)
.L_242:
        /*004c*/ 	.word	0x00000000
        /*0050*/ 	.short	0x0001
        /*0052*/ 	.short	0x0008
        /*0054*/ 	.byte	0x00, 0xf5, 0x21, 0x00


	//----- nvinfo : EIATTR_KPARAM_INFO
	.align		4
.L_243:
        /*0058*/ 	.byte	0x04, 0x17
        /*005a*/ 	.short	(.L_245 - .L_244)
.L_244:
        /*005c*/ 	.word	0x00000000
        /*0060*/ 	.short	0x0000
        /*0062*/ 	.short	0x0000
        /*0064*/ 	.byte	0x00, 0xf5, 0x21, 0x00


	//----- nvinfo : EIATTR_SPARSE_MMA_MASK
	.align		4
.L_245:
        /*0068*/ 	.byte	0x03, 0x50
        /*006a*/ 	.short	0x0000


	//----- nvinfo : EIATTR_MAXREG_COUNT
	.align		4
        /*006c*/ 	.byte	0x03, 0x1b
        /*006e*/ 	.short	0x00ff


	//----- nvinfo : EIATTR_MERCURY_ISA_VERSION
	.align		4
        /*0070*/ 	.byte	0x03, 0x5f
        /*0072*/ 	.short	0x0101


	//----- nvinfo : EIATTR_VRC_CTA_INIT_COUNT
	.align		4
        /*0074*/ 	.byte	0x02, 0x4a
	.zero		1
	.zero		1


	//----- nvinfo : EIATTR_EXIT_INSTR_OFFSETS
	.align		4
        /*0078*/ 	.byte	0x04, 0x1c
        /*007a*/ 	.short	(.L_247 - .L_246)


	//   ....[0]....
.L_246:
        /*007c*/ 	.word	0x00000110


	//   ....[1]....
        /*0080*/ 	.word	0x00000140


	//   ....[2]....
        /*0084*/ 	.word	0x00000170


	//   ....[3]....
        /*0088*/ 	.word	0x000003b0


	//----- nvinfo : EIATTR_CBANK_PARAM_SIZE
	.align		4
.L_247:
        /*008c*/ 	.byte	0x03, 0x19
        /*008e*/ 	.short	0x0030


	//----- nvinfo : EIATTR_PARAM_CBANK
	.align		4
        /*0090*/ 	.byte	0x04, 0x0a
        /*0092*/ 	.short	(.L_249 - .L_248)
	.align		4
.L_248:
        /*0094*/ 	.word	index@(.nv.constant0._Z25grad_mult_wave_numberx_cuIA2_dEvPT_S2_PiS3_S3_d)
        /*0098*/ 	.short	0x0380
        /*009a*/ 	.short	0x0030


	//----- nvinfo : EIATTR_SW_WAR
	.align		4
.L_249:
        /*009c*/ 	.byte	0x04, 0x36
        /*009e*/ 	.short	(.L_251 - .L_250)
.L_250:
        /*00a0*/ 	.word	0x00000008
.L_251:


//--------------------- .nv.callgraph             --------------------------
	.section	.nv.callgraph,"",@"SHT_CUDA_CALLGRAPH"
	.align	4
	.sectionentsize	8
	.align		4
        /*0000*/ 	.word	0x00000000
	.align		4
        /*0004*/ 	.word	0xffffffff
	.align		4
        /*0008*/ 	.word	0x00000000
	.align		4
        /*000c*/ 	.word	0xfffffffe
	.align		4
        /*0010*/ 	.word	0x00000000
	.align		4
        /*0014*/ 	.word	0xfffffffd
	.align		4
        /*0018*/ 	.word	0x00000000
	.align		4
        /*001c*/ 	.word	0xfffffffc


//--------------------- .text._Z8daxpy_cuIfEvxT_PS0_S1_ --------------------------
	.section	.text._Z8daxpy_cuIfEvxT_PS0_S1_,"ax",@progbits
	.align	128
        .global         _Z8daxpy_cuIfEvxT_PS0_S1_
        .type           _Z8daxpy_cuIfEvxT_PS0_S1_,@function
        .size           _Z8daxpy_cuIfEvxT_PS0_S1_,(.L_x_10 - _Z8daxpy_cuIfEvxT_PS0_S1_)
        .other          _Z8daxpy_cuIfEvxT_PS0_S1_,@"STO_CUDA_ENTRY STV_DEFAULT"
_Z8daxpy_cuIfEvxT_PS0_S1_:
.text._Z8daxpy_cuIfEvxT_PS0_S1_:
[----:B------:R-:W-:Y:S01]  /*0000*/  LDC R1, c[0x0][0x37c] ;  /* 0x0000df00ff017b82 */ /* 0x000fe20000000800 */
[----:B------:R-:W0:Y:S01]  /*0010*/  S2R R0, SR_CTAID.X ;  /* 0x0000000000007919 */ /* 0x000e220000002500 */
[----:B------:R-:W0:Y:S01]  /*0020*/  LDCU UR4, c[0x0][0x360] ;  /* 0x00006c00ff0477ac */ /* 0x000e220008000800 */
[----:B------:R-:W0:Y:S01]  /*0030*/  S2R R3, SR_TID.X ;  /* 0x0000000000037919 */ /* 0x000e220000002100 */
[----:B------:R-:W1:Y:S01]  /*0040*/  LDCU.64 UR6, c[0x0][0x380] ;  /* 0x00007000ff0677ac */ /* 0x000e620008000a00 */
[----:B0-----:R-:W-:-:S05]  /*0050*/  IMAD R0, R0, UR4, R3 ;  /* 0x0000000400007c24 */ /* 0x001fca000f8e0203 */
[----:B-1----:R-:W-:-:S04]  /*0060*/  ISETP.GE.U32.AND P0, PT, R0, UR6, PT ;  /* 0x0000000600007c0c */ /* 0x002fc8000bf06070 */
[----:B------:R-:W-:-:S13]  /*0070*/  ISETP.GE.AND.EX P0, PT, RZ, UR7, PT, P0 ;  /* 0x00000007ff007c0c */ /* 0x000fda000bf06300 */
[----:B------:R-:W-:Y:S05]  /*0080*/  @P0 EXIT ;  /* 0x000000000000094d */ /* 0x000fea0003800000 */
[----:B------:R-:W0:Y:S01]  /*0090*/  LDCU.128 UR8, c[0x0][0x390] ;  /* 0x00007200ff0877ac */ /* 0x000e220008000c00 */
[----:B------:R-:W-:Y:S01]  /*00a0*/  IMAD.SHL.U32 R2, R0, 0x4, RZ ;  /* 0x0000000400027824 */ /* 0x000fe200078e00ff */
[----:B------:R-:W-:Y:S01]  /*00b0*/  SHF.R.U32.HI R0, RZ, 0x1e, R0 ;  /* 0x0000001eff007819 */ /* 0x000fe20000011600 */
[----:B------:R-:W1:Y:S01]  /*00c0*/  LDCU.64 UR4, c[0x0][0x358] ;  /* 0x00006b00ff0477ac */ /* 0x000e620008000a00 */
[----:B------:R-:W2:Y:S02]  /*00d0*/  LDCU UR6, c[0x0][0x388] ;  /* 0x00007100ff0677ac */ /* 0x000ea40008000800 */
[C---:B0-----:R-:W-:Y:S02]  /*00e0*/  IADD3 R4, P0, PT, R2.reuse, UR8, RZ ;  /* 0x0000000802047c10 */ /* 0x041fe4000ff1e0ff */
[----:B------:R-:W-:Y:S02]  /*00f0*/  IADD3 R2, P1, PT, R2, UR10, RZ ;  /* 0x0000000a02027c10 */ /* 0x000fe4000ff3e0ff */
[----:B------:R-:W-:-:S02]  /*0100*/  IADD3.X R5, PT, PT, R0, UR9, RZ, P0, !PT ;  /* 0x0000000900057c10 */ /* 0x000fc400087fe4ff */
[----:B------:R-:W-:-:S03]  /*0110*/  IADD3.X R3, PT, PT, R0, UR11, RZ, P1, !PT ;  /* 0x0000000b00037c10 */ /* 0x000fc60008ffe4ff */
[----:B-1----:R-:W2:Y:S04]  /*0120*/  LDG.E R4, desc[UR4][R4.64] ;  /* 0x0000000404047981 */ /* 0x002ea8000c1e1900 */
[----:B------:R-:W2:Y:S02]  /*0130*/  LDG.E R7, desc[UR4][R2.64] ;  /* 0x0000000402077981 */ /* 0x000ea4000c1e1900 */
[----:B--2---:R-:W-:-:S05]  /*0140*/  FFMA R7, R4, UR6, R7 ;  /* 0x0000000604077c23 */ /* 0x004fca0008000007 */
[----:B------:R-:W-:Y:S01]  /*0150*/  STG.E desc[UR4][R2.64], R7 ;  /* 0x0000000702007986 */ /* 0x000fe2000c101904 */
[----:B------:R-:W-:Y:S05]  /*0160*/  EXIT ;  /* 0x000000000000794d */ /* 0x000fea0003800000 */
.L_x_0:
[----:B------:R-:W-:-:S00]  /*0170*/  BRA `(.L_x_0) ;  /* 0xfffffffc00fc7947 */ /* 0x000fc0000383ffff */
[----:B------:R-:W-:-:S00]  /*0180*/  NOP ;  /* 0x0000000000007918 */ /* 0x000fc00000000000 */
[----:B------:R-:W-:-:S00]  /*0190*/  NOP ;  /* 0x0000000000007918 */ /* 0x000fc00000000000 */
[----:B------:R-:W-:-:S00]  /*01a0*/  NOP ;  /* 0x0000000000007918 */ /* 0x000fc00000000000 */
[----:B------:R-:W-:-:S00]  /*01b0*/  NOP ;  /* 0x0000000000007918 */ /* 0x000fc00000000000 */
[----:B------:R-:W-:-:S00]  /*01c0*/  NOP ;  /* 0x0000000000007918 */ /* 0x000fc00000000000 */
[----:B------:R-:W-:-:S00]  /*01d0*/  NOP ;  /* 0x0000000000007918 */ /* 0x000fc00000000000 */
[----:B------:R-:W-:-:S00]  /*01e0*/  NOP ;  /* 0x0000000000007918 */ /* 0x000fc00000000000 */
[----:B------:R-:W-:-:S00]  /*01f0*/  NOP ;  /* 0x0000000000007918 */ /* 0x000fc00000000000 */
.L_x_10:


//--------------------- .text._Z27laplace_mult_wave_number_cuIA2_fEvPT_S2_PiS3_S3_d --------------------------
	.section	.text._Z27laplace_mult_wave_number_cuIA2_fEvPT_S2_PiS3_S3_d,"ax",@progbits
	.align	128
        .global         _Z27laplace_mult_wave_number_cuIA2_fEvPT_S2_PiS3_S3_d
        .type           _Z27laplace_mult_wave_number_cuIA2_fEvPT_S2_PiS3_S3_d,@function
        .size           _Z27laplace_mult_wave_number_cuIA2_fEvPT_S2_PiS3_S3_d,(.L_x_11 - _Z27laplace_mult_wave_number_cuIA2_fEvPT_S2_PiS3_S3_d)
        .other          _Z27laplace_mult_wave_number_cuIA2_fEvPT_S2_PiS3_S3_d,@"STO_CUDA_ENTRY STV_DEFAULT"
_Z27laplace_mult_wave_number_cuIA2_fEvPT_S2_PiS3_S3_d:
.text._Z27laplace_mult_wave_number_cuIA2_fEvPT_S2_PiS3_S3_d:
[----:B------:R-:W-:Y:S08]  /*0000*/  LDC R1, c[0x0][0x37c] ;  /* 0x0000df00ff017b82 */ /* 0x000ff00000000800 */
[----:B------:R-:W0:Y:S01]  /*0010*/  LDC.64 R2, c[0x0][0x398] ;  /* 0x0000e600ff027b82 */ /* 0x000e220000000a00 */
[----:B------:R-:W0:Y:S02]  /*0020*/  LDCU.64 UR4, c[0x0][0x358] ;  /* 0x00006b00ff0477ac */ /* 0x000e240008000a00 */
[----:B0-----:R-:W2:Y:S01]  /*0030*/  LDG.E R0, desc[UR4][R2.64] ;  /* 0x0000000402007981 */ /* 0x001ea2000c1e1900 */
[----:B------:R-:W0:Y:S01]  /*0040*/  LDCU UR6, c[0x0][0x360] ;  /* 0x00006c00ff0677ac */ /* 0x000e220008000800 */
[----:B------:R-:W0:Y:S01]  /*0050*/  S2R R7, SR_CTAID.X ;  /* 0x0000000000077919 */ /* 0x000e220000002500 */
[----:B------:R-:W1:Y:S01]  /*0060*/  LDCU UR7, c[0x0][0x364] ;  /* 0x00006c80ff0777ac */ /* 0x000e620008000800 */
[----:B------:R-:W0:Y:S01]  /*0070*/  S2R R4, SR_TID.X ;  /* 0x0000000000047919 */ /* 0x000e220000002100 */
[----:B------:R-:W3:Y:S01]  /*0080*/  LDCU UR8, c[0x0][0x368] ;  /* 0x00006d00ff0877ac */ /* 0x000ee20008000800 */
[----:B------:R-:W1:Y:S01]  /*0090*/  S2R R18, SR_CTAID.Y ;  /* 0x0000000000127919 */ /* 0x000e620000002600 */
[----:B------:R-:W1:Y:S01]  /*00a0*/  S2R R5, SR_TID.Y ;  /* 0x0000000000057919 */ /* 0x000e620000002200 */
[----:B------:R-:W3:Y:S01]  /*00b0*/  S2R R6, SR_CTAID.Z ;  /* 0x0000000000067919 */ /* 0x000ee20000002700 */
[----:B------:R-:W3:Y:S01]  /*00c0*/  S2R R9, SR_TID.Z ;  /* 0x0000000000097919 */ /* 0x000ee20000002300 */
[----:B0-----:R-:W-:-:S02]  /*00d0*/  IMAD R7, R7, UR6, R4 ;  /* 0x0000000607077c24 */ /* 0x001fc4000f8e0204 */
[----:B-1----:R-:W-:Y:S02]  /*00e0*/  IMAD R18, R18, UR7, R5 ;  /* 0x0000000712127c24 */ /* 0x002fe4000f8e0205 */
[----:B---3--:R-:W-:Y:S01]  /*00f0*/  IMAD R5, R6, UR8, R9 ;  /* 0x0000000806057c24 */ /* 0x008fe2000f8e0209 */
[----:B--2---:R-:W-:-:S13]  /*0100*/  ISETP.GE.U32.AND P0, PT, R7, R0, PT ;  /* 0x000000000700720c */ /* 0x004fda0003f06070 */
[----:B------:R-:W-:Y:S05]  /*0110*/  @P0 EXIT ;  /* 0x000000000000094d */ /* 0x000fea0003800000 */
[----:B------:R-:W2:Y:S02]  /*0120*/  LDG.E R9, desc[UR4][R2.64+0x4] ;  /* 0x0000040402097981 */ /* 0x000ea4000c1e1900 */
[----:B--2---:R-:W-:-:S13]  /*0130*/  ISETP.GE.U32.AND P0, PT, R18, R9, PT ;  /* 0x000000091200720c */ /* 0x004fda0003f06070 */
[----:B------:R-:W-:Y:S05]  /*0140*/  @P0 EXIT ;  /* 0x000000000000094d */ /* 0x000fea0003800000 */
[----:B------:R-:W2:Y:S02]  /*0150*/  LDG.E R0, desc[UR4][R2.64+0x8] ;  /* 0x0000080402007981 */ /* 0x000ea4000c1e1900 */
[----:B--2---:R-:W-:-:S13]  /*0160*/  ISETP.GE.U32.AND P0, PT, R5, R0, PT ;  /* 0x000000000500720c */ /* 0x004fda0003f06070 */
[----:B------:R-:W-:Y:S05]  /*0170*/  @P0 EXIT ;  /* 0x000000000000094d */ /* 0x000fea0003800000 */
[----:B------:R-:W0:Y:S08]  /*0180*/  LDC.64 R16, c[0x0][0x390] ;  /* 0x0000e400ff107b82 */ /* 0x000e300000000a00 */
[----:B------:R-:W1:Y:S08]  /*0190*/  LDC.64 R14, c[0x0][0x3a0] ;  /* 0x0000e800ff0e7b82 */ /* 0x000e700000000a00 */
[----:B------:R-:W2:Y:S01]  /*01a0*/  LDC.64 R2, c[0x0][0x388] ;  /* 0x0000e200ff027b82 */ /* 0x000ea20000000a00 */
[----:B------:R-:W-:Y:S01]  /*01b0*/  IMAD R9, R7, R9, R18 ;  /* 0x0000000907097224 */ /* 0x000fe200078e0212 */
[----:B------:R-:W3:Y:S01]  /*01c0*/  LDCU.64 UR6, c[0x0][0x3a8] ;  /* 0x00007500ff0677ac */ /* 0x000ee20008000a00 */
[----:B0-----:R-:W4:Y:S04]  /*01d0*/  LDG.E R13, desc[UR4][R16.64+0x4] ;  /* 0x00000404100d7981 */ /* 0x001f28000c1e1900 */
[----:B------:R-:W5:Y:S04]  /*01e0*/  LDG.E R6, desc[UR4][R16.64] ;  /* 0x0000000410067981 */ /* 0x000f68000c1e1900 */
[----:B-1----:R-:W3:Y:S04]  /*01f0*/  LDG.E R11, desc[UR4][R14.64+0x4] ;  /* 0x000004040e0b7981 */ /* 0x002ee8000c1e1900 */
[----:B------:R-:W5:Y:S04]  /*0200*/  LDG.E R12, desc[UR4][R14.64] ;  /* 0x000000040e0c7981 */ /* 0x000f68000c1e1900 */
[----:B------:R0:W5:Y:S04]  /*0210*/  LDG.E R8, desc[UR4][R16.64+0x8] ;  /* 0x0000080410087981 */ /* 0x000168000c1e1900 */
[----:B------:R1:W5:Y:S01]  /*0220*/  LDG.E R10, desc[UR4][R14.64+0x8] ;  /* 0x000008040e0a7981 */ /* 0x000362000c1e1900 */
[----:B------:R-:W-:-:S04]  /*0230*/  IMAD R0, R0, R9, R5 ;  /* 0x0000000900007224 */ /* 0x000fc800078e0205 */
[----:B--2---:R-:W-:-:S05]  /*0240*/  IMAD.WIDE.U32 R2, R0, 0x8, R2 ;  /* 0x0000000800027825 */ /* 0x004fca00078e0002 */
[----:B------:R-:W2:Y:S01]  /*0250*/  LDG.E R4, desc[UR4][R2.64] ;  /* 0x0000000402047981 */ /* 0x000ea2000c1e1900 */
[----:B----4-:R-:W-:Y:S01]  /*0260*/  LEA.HI R9, R13, R13, RZ, 0x1 ;  /* 0x0000000d0d097211 */ /* 0x010fe200078f08ff */
[----:B---3--:R-:W-:-:S03]  /*0270*/  IMAD.IADD R11, R18, 0x1, R11 ;  /* 0x00000001120b7824 */ /* 0x008fc600078e020b */
[----:B------:R-:W-:-:S04]  /*0280*/  SHF.R.S32.HI R18, RZ, 0x1, R9 ;  /* 0x00000001ff127819 */ /* 0x000fc80000011409 */
[----:B------:R-:W-:Y:S02]  /*0290*/  ISETP.GT.U32.AND P0, PT, R11, R18, PT ;  /* 0x000000120b00720c */ /* 0x000fe40003f04070 */
[----:B0-----:R-:W-:-:S04]  /*02a0*/  SHF.R.S32.HI R16, RZ, 0x1f, R18 ;  /* 0x0000001fff107819 */ /* 0x001fc80000011412 */
[----:B------:R-:W-:-:S04]  /*02b0*/  ISETP.GT.AND.EX P0, PT, RZ, R16, PT, P0 ;  /* 0x00000010ff00720c */ /* 0x000fc80003f04300 */
[----:B-1----:R-:W-:Y:S02]  /*02c0*/  SEL R14, R13, RZ, P0 ;  /* 0x000000ff0d0e7207 */ /* 0x002fe40000000000 */
[----:B------:R-:W-:Y:S02]  /*02d0*/  SHF.R.S32.HI R13, RZ, 0x1f, R13 ;  /* 0x0000001fff0d7819 */ /* 0x000fe4000001140d */
[C---:B------:R-:W-:Y:S02]  /*02e0*/  ISETP.NE.U32.AND P1, PT, R11.reuse, R18, PT ;  /* 0x000000120b00720c */ /* 0x040fe40003f25070 */
[----:B------:R-:W-:Y:S02]  /*02f0*/  IADD3 R11, P2, PT, R11, -R14, RZ ;  /* 0x8000000e0b0b7210 */ /* 0x000fe40007f5e0ff */
[----:B------:R-:W-:Y:S02]  /*0300*/  SEL R13, R13, RZ, P0 ;  /* 0x000000ff0d0d7207 */ /* 0x000fe40000000000 */
[----:B-----5:R-:W-:Y:S01]  /*0310*/  LEA.HI R9, R6, R6, RZ, 0x1 ;  /* 0x0000000606097211 */ /* 0x020fe200078f08ff */
[----:B------:R-:W-:Y:S01]  /*0320*/  IMAD.IADD R12, R7, 0x1, R12 ;  /* 0x00000001070c7824 */ /* 0x000fe200078e020c */
[----:B------:R-:W-:Y:S01]  /*0330*/  ISETP.NE.AND.EX P0, PT, RZ, R16, PT, P1 ;  /* 0x00000010ff00720c */ /* 0x000fe20003f05310 */
[----:B------:R-:W-:Y:S01]  /*0340*/  IMAD.X R14, RZ, RZ, ~R13, P2 ;  /* 0x000000ffff0e7224 */ /* 0x000fe200010e0e0d */
[----:B------:R-:W-:-:S02]  /*0350*/  SHF.R.S32.HI R9, RZ, 0x1, R9 ;  /* 0x00000001ff097819 */ /* 0x000fc40000011409 */
[----:B------:R-:W-:Y:S02]  /*0360*/  SEL R11, R11, RZ, P0 ;  /* 0x000000ff0b0b7207 */ /* 0x000fe40000000000 */
[----:B------:R-:W-:Y:S02]  /*0370*/  ISETP.GT.U32.AND P1, PT, R12, R9, PT ;  /* 0x000000090c00720c */ /* 0x000fe40003f24070 */
[----:B------:R-:W-:Y:S02]  /*0380*/  SHF.R.S32.HI R16, RZ, 0x1f, R9 ;  /* 0x0000001fff107819 */ /* 0x000fe40000011409 */
[----:B------:R-:W-:Y:S02]  /*0390*/  SEL R14, R14, RZ, P0 ;  /* 0x000000ff0e0e7207 */ /* 0x000fe40000000000 */
[----:B------:R-:W-:Y:S02]  /*03a0*/  LEA.HI R7, R8, R8, RZ, 0x1 ;  /* 0x0000000808077211 */ /* 0x000fe400078f08ff */
[----:B------:R-:W-:Y:S01]  /*03b0*/  ISETP.GT.AND.EX P1, PT, RZ, R16, PT, P1 ;  /* 0x00000010ff00720c */ /* 0x000fe20003f24310 */
[----:B------:R-:W-:Y:S01]  /*03c0*/  IMAD R13, R14, R11, RZ ;  /* 0x0000000b0e0d7224 */ /* 0x000fe200078e02ff */
[----:B------:R-:W-:Y:S01]  /*03d0*/  SHF.R.S32.HI R7, RZ, 0x1, R7 ;  /* 0x00000001ff077819 */ /* 0x000fe20000011407 */
[----:B------:R-:W-:Y:S01]  /*03e0*/  IMAD.IADD R10, R5, 0x1, R10 ;  /* 0x00000001050a7824 */ /* 0x000fe200078e020a */
[----:B------:R-:W-:-:S02]  /*03f0*/  ISETP.NE.U32.AND P0, PT, R12, R9, PT ;  /* 0x000000090c00720c */ /* 0x000fc40003f05070 */
[----:B------:R-:W-:Y:S02]  /*0400*/  SHF.R.S32.HI R5, RZ, 0x1f, R6 ;  /* 0x0000001fff057819 */ /* 0x000fe40000011406 */
[----:B------:R-:W-:Y:S01]  /*0410*/  SEL R9, R6, RZ, P1 ;  /* 0x000000ff06097207 */ /* 0x000fe20000800000 */
[----:B------:R-:W-:Y:S01]  /*0420*/  IMAD R15, R11, R14, R13 ;  /* 0x0000000e0b0f7224 */ /* 0x000fe200078e020d */
[----:B------:R-:W-:Y:S02]  /*0430*/  ISETP.GT.U32.AND P2, PT, R10, R7, PT ;  /* 0x000000070a00720c */ /* 0x000fe40003f44070 */
[----:B------:R-:W-:Y:S02]  /*0440*/  SHF.R.S32.HI R14, RZ, 0x1f, R7 ;  /* 0x0000001fff0e7819 */ /* 0x000fe40000011407 */
[----:B------:R-:W-:Y:S02]  /*0450*/  IADD3 R12, P3, PT, R12, -R9, RZ ;  /* 0x800000090c0c7210 */ /* 0x000fe40007f7e0ff */
[----:B------:R-:W-:-:S02]  /*0460*/  SEL R13, R5, RZ, P1 ;  /* 0x000000ff050d7207 */ /* 0x000fc40000800000 */
[----:B------:R-:W-:Y:S02]  /*0470*/  ISETP.GT.AND.EX P2, PT, RZ, R14, PT, P2 ;  /* 0x0000000eff00720c */ /* 0x000fe40003f44320 */
[----:B------:R-:W-:Y:S01]  /*0480*/  ISETP.NE.AND.EX P0, PT, RZ, R16, PT, P0 ;  /* 0x00000010ff00720c */ /* 0x000fe20003f05300 */
[----:B------:R-:W-:Y:S01]  /*0490*/  IMAD.X R13, RZ, RZ, ~R13, P3 ;  /* 0x000000ffff0d7224 */ /* 0x000fe200018e0e0d */
[----:B------:R-:W-:Y:S01]  /*04a0*/  ISETP.NE.U32.AND P1, PT, R10, R7, PT ;  /* 0x000000070a00720c */ /* 0x000fe20003f25070 */
[----:B------:R-:W-:Y:S01]  /*04b0*/  IMAD.WIDE.U32 R6, R11, R11, RZ ;  /* 0x0000000b0b067225 */ /* 0x000fe200078e00ff */
[----:B------:R-:W-:Y:S02]  /*04c0*/  SHF.R.S32.HI R5, RZ, 0x1f, R8 ;  /* 0x0000001fff057819 */ /* 0x000fe40000011408 */
[----:B------:R-:W-:Y:S02]  /*04d0*/  SEL R9, R8, RZ, P2 ;  /* 0x000000ff08097207 */ /* 0x000fe40001000000 */
[----:B------:R-:W-:-:S02]  /*04e0*/  SEL R11, R12, RZ, P0 ;  /* 0x000000ff0c0b7207 */ /* 0x000fc40000000000 */
[----:B------:R-:W-:Y:S02]  /*04f0*/  SEL R12, R13, RZ, P0 ;  /* 0x000000ff0d0c7207 */ /* 0x000fe40000000000 */
[----:B------:R-:W-:Y:S02]  /*0500*/  IADD3 R10, P0, PT, R10, -R9, RZ ;  /* 0x800000090a0a7210 */ /* 0x000fe40007f1e0ff */
[----:B------:R-:W-:Y:S01]  /*0510*/  SEL R5, R5, RZ, P2 ;  /* 0x000000ff05057207 */ /* 0x000fe20001000000 */
[----:B------:R-:W-:Y:S01]  /*0520*/  IMAD.IADD R7, R7, 0x1, R15 ;  /* 0x0000000107077824 */ /* 0x000fe200078e020f */
[----:B------:R-:W-:Y:S01]  /*0530*/  ISETP.NE.AND.EX P1, PT, RZ, R14, PT, P1 ;  /* 0x0000000eff00720c */ /* 0x000fe20003f25310 */
[----:B------:R-:W-:Y:S02]  /*0540*/  IMAD R9, R12, R11, RZ ;  /* 0x0000000b0c097224 */ /* 0x000fe400078e02ff */
[----:B------:R-:W-:Y:S01]  /*0550*/  IMAD.X R8, RZ, RZ, ~R5, P0 ;  /* 0x000000ffff087224 */ /* 0x000fe200000e0e05 */
[----:B------:R-:W-:Y:S01]  /*0560*/  SEL R5, R10, RZ, P1 ;  /* 0x000000ff0a057207 */ /* 0x000fe20000800000 */
[----:B------:R-:W-:-:S02]  /*0570*/  IMAD R9, R11, R12, R9 ;  /* 0x0000000c0b097224 */ /* 0x000fc400078e0209 */
[----:B------:R-:W-:Y:S01]  /*0580*/  IMAD.WIDE.U32 R6, R11, R11, R6 ;  /* 0x0000000b0b067225 */ /* 0x000fe200078e0006 */
[----:B------:R-:W-:-:S03]  /*0590*/  SEL R8, R8, RZ, P1 ;  /* 0x000000ff08087207 */ /* 0x000fc60000800000 */
[----:B------:R-:W-:Y:S02]  /*05a0*/  IMAD.IADD R7, R7, 0x1, R9 ;  /* 0x0000000107077824 */ /* 0x000fe400078e0209 */
[-C--:B------:R-:W-:Y:S02]  /*05b0*/  IMAD R10, R8, R5.reuse, RZ ;  /* 0x00000005080a7224 */ /* 0x080fe400078e02ff */
[----:B------:R-:W-:-:S04]  /*05c0*/  IMAD.WIDE.U32 R6, R5, R5, R6 ;  /* 0x0000000505067225 */ /* 0x000fc800078e0006 */
[----:B------:R-:W-:Y:S01]  /*05d0*/  IMAD R9, R5, R8, R10 ;  /* 0x0000000805097224 */ /* 0x000fe200078e020a */
[----:B------:R-:W-:Y:S01]  /*05e0*/  IADD3 R14, P0, PT, RZ, -R6, RZ ;  /* 0x80000006ff0e7210 */ /* 0x000fe20007f1e0ff */
[----:B------:R-:W0:Y:S02]  /*05f0*/  LDC.64 R10, c[0x0][0x380] ;  /* 0x0000e000ff0a7b82 */ /* 0x000e240000000a00 */
[----:B------:R-:W-:-:S04]  /*0600*/  IMAD.IADD R5, R7, 0x1, R9 ;  /* 0x0000000107057824 */ /* 0x000fc800078e0209 */
[----:B------:R-:W-:-:S04]  /*0610*/  IMAD.X R15, RZ, RZ, ~R5, P0 ;  /* 0x000000ffff0f7224 */ /* 0x000fc800000e0e05 */
[----:B------:R-:W1:Y:S08]  /*0620*/  I2F.F64.S64 R6, R14 ;  /* 0x0000000e00067312 */ /* 0x000e700000301c00 */
[----:B--2---:R-:W2:Y:S01]  /*0630*/  F2F.F64.F32 R4, R4 ;  /* 0x0000000400047310 */ /* 0x004ea20000201800 */
[----:B-1----:R-:W-:-:S08]  /*0640*/  DMUL R6, R6, UR6 ;  /* 0x0000000606067c28 */ /* 0x002fd00008000000 */
[----:B--2---:R-:W-:-:S10]  /*0650*/  DMUL R8, R6, R4 ;  /* 0x0000000406087228 */ /* 0x004fd40000000000 */
[----:B------:R-:W1:Y:S01]  /*0660*/  F2F.F32.F64 R9, R8 ;  /* 0x0000000800097310 */ /* 0x000e620000301000 */
[----:B0-----:R-:W-:-:S05]  /*0670*/  IMAD.WIDE.U32 R10, R0, 0x8, R10 ;  /* 0x00000008000a7825 */ /* 0x001fca00078e000a */
[----:B-1----:R-:W-:Y:S04]  /*0680*/  STG.E desc[UR4][R10.64], R9 ;  /* 0x000000090a007986 */ /* 0x002fe8000c101904 */
[----:B------:R-:W2:Y:S02]  /*0690*/  LDG.E R2, desc[UR4][R2.64+0x4] ;  /* 0x0000040402027981 */ /* 0x000ea4000c1e1900 */
[----:B--2---:R-:W0:Y:S02]  /*06a0*/  F2F.F64.F32 R12, R2 ;  /* 0x00000002000c7310 */ /* 0x004e240000201800 */
[----:B0-----:R-:W-:-:S10]  /*06b0*/  DMUL R12, R6, R12 ;  /* 0x0000000c060c7228 */ /* 0x001fd40000000000 */
[----:B------:R-:W0:Y:S02]  /*06c0*/  F2F.F32.F64 R13, R12 ;  /* 0x0000000c000d7310 */ /* 0x000e240000301000 */
[----:B0-----:R-:W-:Y:S01]  /*06d0*/  STG.E desc[UR4][R10.64+0x4], R13 ;  /* 0x0000040d0a007986 */ /* 0x001fe2000c101904 */
[----:B------:R-:W-:Y:S05]  /*06e0*/  EXIT ;  /* 0x000000000000794d */ /* 0x000fea0003800000 */
.L_x_1:
        /* <DEDUP_REMOVED lines=9> */
.L_x_11:


//--------------------- .text._Z25grad_mult_wave_numberz_cuIA2_fEvPT_S2_PiS3_S3_d --------------------------
	.section	.text._Z25grad_mult_wave_numberz_cuIA2_fEvPT_S2_PiS3_S3_d,"ax",@progbits
	.align	128
        .global         _Z25grad_mult_wave_numberz_cuIA2_fEvPT_S2_PiS3_S3_d
        .type           _Z25grad_mult_wave_numberz_cuIA2_fEvPT_S2_PiS3_S3_d,@function
        .size           _Z25grad_mult_wave_numberz_cuIA2_fEvPT_S2_PiS3_S3_d,(.L_x_12 - _Z25grad_mult_wave_numberz_cuIA2_fEvPT_S2_PiS3_S3_d)
        .other          _Z25grad_mult_wave_numberz_cuIA2_fEvPT_S2_PiS3_S3_d,@"STO_CUDA_ENTRY STV_DEFAULT"
_Z25grad_mult_wave_numberz_cuIA2_fEvPT_S2_PiS3_S3_d:
.text._Z25grad_mult_wave_numberz_cuIA2_fEvPT_S2_PiS3_S3_d:
        /* <DEDUP_REMOVED lines=30> */
[----:B-1----:R-:W5:Y:S01]  /*01e0*/  LDG.E R5, desc[UR4][R4.64+0x8] ;  /* 0x0000080404057981 */ /* 0x002f62000c1e1900 */
[----:B------:R-:W-:-:S02]  /*01f0*/  IMAD R0, R11, R0, R8 ;  /* 0x000000000b007224 */ /* 0x000fc400078e0208 */
[----:B------:R-:W0:Y:S02]  /*0200*/  LDC.64 R10, c[0x0][0x380] ;  /* 0x0000e000ff0a7b82 */ /* 0x000e240000000a00 */
[----:B--2---:R-:W-:-:S05]  /*0210*/  IMAD.WIDE.U32 R2, R0, 0x8, R2 ;  /* 0x0000000800027825 */ /* 0x004fca00078e0002 */
[----:B------:R-:W2:Y:S01]  /*0220*/  LDG.E R14, desc[UR4][R2.64+0x4] ;  /* 0x00000404020e7981 */ /* 0x000ea2000c1e1900 */
[----:B----4-:R-:W-:-:S04]  /*0230*/  LEA.HI R9, R6, R6, RZ, 0x1 ;  /* 0x0000000606097211 */ /* 0x010fc800078f08ff */
[----:B------:R-:W-:Y:S01]  /*0240*/  SHF.R.S32.HI R9, RZ, 0x1, R9 ;  /* 0x00000001ff097819 */ /* 0x000fe20000011409 */
[----:B-----5:R-:W-:-:S03]  /*0250*/  IMAD.IADD R8, R8, 0x1, R5 ;  /* 0x0000000108087824 */ /* 0x020fc600078e0205 */
[----:B------:R-:W-:Y:S02]  /*0260*/  SHF.R.S32.HI R7, RZ, 0x1f, R9 ;  /* 0x0000001fff077819 */ /* 0x000fe40000011409 */
[CC--:B------:R-:W-:Y:S02]  /*0270*/  ISETP.GT.U32.AND P0, PT, R8.reuse, R9.reuse, PT ;  /* 0x000000090800720c */ /* 0x0c0fe40003f04070 */
[----:B------:R-:W-:Y:S02]  /*0280*/  ISETP.NE.U32.AND P2, PT, R8, R9, PT ;  /* 0x000000090800720c */ /* 0x000fe40003f45070 */
[----:B------:R-:W-:-:S04]  /*0290*/  ISETP.GT.AND.EX P0, PT, RZ, R7, PT, P0 ;  /* 0x00000007ff00720c */ /* 0x000fc80003f04300 */
[----:B------:R-:W-:Y:S02]  /*02a0*/  SEL R5, R6, RZ, P0 ;  /* 0x000000ff06057207 */ /* 0x000fe40000000000 */
[----:B------:R-:W-:Y:S02]  /*02b0*/  SHF.R.S32.HI R6, RZ, 0x1f, R6 ;  /* 0x0000001fff067819 */ /* 0x000fe40000011406 */
[----:B------:R-:W-:Y:S02]  /*02c0*/  IADD3 R8, P1, PT, R8, -R5, RZ ;  /* 0x8000000508087210 */ /* 0x000fe40007f3e0ff */
[----:B------:R-:W-:Y:S02]  /*02d0*/  SEL R4, R6, RZ, P0 ;  /* 0x000000ff06047207 */ /* 0x000fe40000000000 */
[----:B------:R-:W-:-:S03]  /*02e0*/  ISETP.NE.AND.EX P0, PT, RZ, R7, PT, P2 ;  /* 0x00000007ff00720c */ /* 0x000fc60003f05320 */
[----:B------:R-:W-:Y:S01]  /*02f0*/  IMAD.X R4, RZ, RZ, ~R4, P1 ;  /* 0x000000ffff047224 */ /* 0x000fe200008e0e04 */
[----:B------:R-:W-:Y:S02]  /*0300*/  SEL R12, R8, RZ, P0 ;  /* 0x000000ff080c7207 */ /* 0x000fe40000000000 */
[----:B--2---:R-:W-:Y:S02]  /*0310*/  F2F.F64.F32 R8, R14 ;  /* 0x0000000e00087310 */ /* 0x004fe40000201800 */
[----:B------:R-:W-:-:S06]  /*0320*/  SEL R13, R4, RZ, P0 ;  /* 0x000000ff040d7207 */ /* 0x000fcc0000000000 */
[----:B------:R-:W3:Y:S02]  /*0330*/  I2F.F64.S64 R4, R12 ;  /* 0x0000000c00047312 */ /* 0x000ee40000301c00 */
[----:B---3--:R-:W-:-:S08]  /*0340*/  DMUL R6, R4, -UR6 ;  /* 0x8000000604067c28 */ /* 0x008fd00008000000 */
[----:B------:R-:W-:Y:S01]  /*0350*/  DMUL R6, R6, R8 ;  /* 0x0000000806067228 */ /* 0x000fe20000000000 */
[----:B0-----:R-:W-:-:S09]  /*0360*/  IMAD.WIDE.U32 R8, R0, 0x8, R10 ;  /* 0x0000000800087825 */ /* 0x001fd200078e000a */
[----:B------:R-:W0:Y:S02]  /*0370*/  F2F.F32.F64 R7, R6 ;  /* 0x0000000600077310 */ /* 0x000e240000301000 */
[----:B0-----:R-:W-:Y:S04]  /*0380*/  STG.E desc[UR4][R8.64], R7 ;  /* 0x0000000708007986 */ /* 0x001fe8000c101904 */
[----:B------:R-:W2:Y:S01]  /*0390*/  LDG.E R10, desc[UR4][R2.64] ;  /* 0x00000004020a7981 */ /* 0x000ea2000c1e1900 */
[----:B------:R-:W-:Y:S01]  /*03a0*/  DMUL R4, R4, UR6 ;  /* 0x0000000604047c28 */ /* 0x000fe20008000000 */
[----:B--2---:R-:W0:Y:S07]  /*03b0*/  F2F.F64.F32 R10, R10 ;  /* 0x0000000a000a7310 */ /* 0x004e2e0000201800 */
[----:B0-----:R-:W-:-:S10]  /*03c0*/  DMUL R4, R4, R10 ;  /* 0x0000000a04047228 */ /* 0x001fd40000000000 */
[----:B------:R-:W0:Y:S02]  /*03d0*/  F2F.F32.F64 R5, R4 ;  /* 0x0000000400057310 */ /* 0x000e240000301000 */
[----:B0-----:R-:W-:Y:S01]  /*03e0*/  STG.E desc[UR4][R8.64+0x4], R5 ;  /* 0x0000040508007986 */ /* 0x001fe2000c101904 */
[----:B------:R-:W-:Y:S05]  /*03f0*/  EXIT ;  /* 0x000000000000794d */ /* 0x000fea0003800000 */
.L_x_2:
        /* <DEDUP_REMOVED lines=16> */
.L_x_12:


//--------------------- .text._Z25grad_mult_wave_numbery_cuIA2_fEvPT_S2_PiS3_S3_d --------------------------
	.section	.text._Z25grad_mult_wave_numbery_cuIA2_fEvPT_S2_PiS3_S3_d,"ax",@progbits
	.align	128
        .global         _Z25grad_mult_wave_numbery_cuIA2_fEvPT_S2_PiS3_S3_d
        .type           _Z25grad_mult_wave_numbery_cuIA2_fEvPT_S2_PiS3_S3_d,@function
        .size           _Z25grad_mult_wave_numbery_cuIA2_fEvPT_S2_PiS3_S3_d,(.L_x_13 - _Z25grad_mult_wave_numbery_cuIA2_fEvPT_S2_PiS3_S3_d)
        .other          _Z25grad_mult_wave_numbery_cuIA2_fEvPT_S2_PiS3_S3_d,@"STO_CUDA_ENTRY STV_DEFAULT"
_Z25grad_mult_wave_numbery_cuIA2_fEvPT_S2_PiS3_S3_d:
.text._Z25grad_mult_wave_numbery_cuIA2_fEvPT_S2_PiS3_S3_d:
        /* <DEDUP_REMOVED lines=64> */
.L_x_3:
        /* <DEDUP_REMOVED lines=16> */
.L_x_13:


//--------------------- .text._Z25grad_mult_wave_numberx_cuIA2_fEvPT_S2_PiS3_S3_d --------------------------
	.section	.text._Z25grad_mult_wave_numberx_cuIA2_fEvPT_S2_PiS3_S3_d,"ax",@progbits
	.align	128
        .global         _Z25grad_mult_wave_numberx_cuIA2_fEvPT_S2_PiS3_S3_d
        .type           _Z25grad_mult_wave_numberx_cuIA2_fEvPT_S2_PiS3_S3_d,@function
        .size           _Z25grad_mult_wave_numberx_cuIA2_fEvPT_S2_PiS3_S3_d,(.L_x_14 - _Z25grad_mult_wave_numberx_cuIA2_fEvPT_S2_PiS3_S3_d)
        .other          _Z25grad_mult_wave_numberx_cuIA2_fEvPT_S2_PiS3_S3_d,@"STO_CUDA_ENTRY STV_DEFAULT"
_Z25grad_mult_wave_numberx_cuIA2_fEvPT_S2_PiS3_S3_d:
.text._Z25grad_mult_wave_numberx_cuIA2_fEvPT_S2_PiS3_S3_d:
        /* <DEDUP_REMOVED lines=64> */
.L_x_4:
        /* <DEDUP_REMOVED lines=16> */
.L_x_14:


//--------------------- .text._Z8daxpy_cuIdEvxT_PS0_S1_ --------------------------
	.section	.text._Z8daxpy_cuIdEvxT_PS0_S1_,"ax",@progbits
	.align	128
        .global         _Z8daxpy_cuIdEvxT_PS0_S1_
        .type           _Z8daxpy_cuIdEvxT_PS0_S1_,@function
        .size           _Z8daxpy_cuIdEvxT_PS0_S1_,(.L_x_15 - _Z8daxpy_cuIdEvxT_PS0_S1_)
        .other          _Z8daxpy_cuIdEvxT_PS0_S1_,@"STO_CUDA_ENTRY STV_DEFAULT"
_Z8daxpy_cuIdEvxT_PS0_S1_:
.text._Z8daxpy_cuIdEvxT_PS0_S1_:
        /* <DEDUP_REMOVED lines=13> */
[----:B------:R-:W2:Y:S02]  /*00d0*/  LDCU.64 UR6, c[0x0][0x388] ;  /* 0x00007100ff0677ac */ /* 0x000ea40008000a00 */
[C---:B0-----:R-:W-:Y:S02]  /*00e0*/  IADD3 R8, P0, PT, R4.reuse, UR8, RZ ;  /* 0x0000000804087c10 */ /* 0x041fe4000ff1e0ff */
[----:B------:R-:W-:Y:S02]  /*00f0*/  IADD3 R4, P1, PT, R4, UR10, RZ ;  /* 0x0000000a04047c10 */ /* 0x000fe4000ff3e0ff */
[----:B------:R-:W-:-:S02]  /*0100*/  IADD3.X R9, PT, PT, R0, UR9, RZ, P0, !PT ;  /* 0x0000000900097c10 */ /* 0x000fc400087fe4ff */
[----:B------:R-:W-:-:S03]  /*0110*/  IADD3.X R5, PT, PT, R0, UR11, RZ, P1, !PT ;  /* 0x0000000b00057c10 */ /* 0x000fc60008ffe4ff */
[----:B-1----:R-:W2:Y:S04]  /*0120*/  LDG.E.64 R2, desc[UR4][R8.64] ;  /* 0x0000000408027981 */ /* 0x002ea8000c1e1b00 */
[----:B------:R-:W2:Y:S02]  /*0130*/  LDG.E.64 R6, desc[UR4][R4.64] ;  /* 0x0000000404067981 */ /* 0x000ea4000c1e1b00 */
[----:B--2---:R-:W-:-:S07]  /*0140*/  DFMA R2, R2, UR6, R6 ;  /* 0x0000000602027c2b */ /* 0x004fce0008000006 */
[----:B------:R-:W-:Y:S01]  /*0150*/  STG.E.64 desc[UR4][R4.64], R2 ;  /* 0x0000000204007986 */ /* 0x000fe2000c101b04 */
[----:B------:R-:W-:Y:S05]  /*0160*/  EXIT ;  /* 0x000000000000794d */ /* 0x000fea0003800000 */
.L_x_5:
        /* <DEDUP_REMOVED lines=9> */
.L_x_15:


//--------------------- .text._Z27laplace_mult_wave_number_cuIA2_dEvPT_S2_PiS3_S3_d --------------------------
	.section	.text._Z27laplace_mult_wave_number_cuIA2_dEvPT_S2_PiS3_S3_d,"ax",@progbits
	.align	128
        .global         _Z27laplace_mult_wave_number_cuIA2_dEvPT_S2_PiS3_S3_d
        .type           _Z27laplace_mult_wave_number_cuIA2_dEvPT_S2_PiS3_S3_d,@function
        .size           _Z27laplace_mult_wave_number_cuIA2_dEvPT_S2_PiS3_S3_d,(.L_x_16 - _Z27laplace_mult_wave_number_cuIA2_dEvPT_S2_PiS3_S3_d)
        .other          _Z27laplace_mult_wave_number_cuIA2_dEvPT_S2_PiS3_S3_d,@"STO_CUDA_ENTRY STV_DEFAULT"
_Z27laplace_mult_wave_number_cuIA2_dEvPT_S2_PiS3_S3_d:
.text._Z27laplace_mult_wave_number_cuIA2_dEvPT_S2_PiS3_S3_d:
        /* <DEDUP_REMOVED lines=37> */
[----:B------:R-:W2:Y:S01]  /*0250*/  LDG.E.64 R4, desc[UR4][R2.64] ;  /* 0x0000000402047981 */ /* 0x000ea2000c1e1b00 */
[----:B----4-:R-:W-:Y:S01]  /*0260*/  LEA.HI R18, R12, R12, RZ, 0x1 ;  /* 0x0000000c0c127211 */ /* 0x010fe200078f08ff */
[----:B---3--:R-:W-:-:S03]  /*0270*/  IMAD.IADD R10, R19, 0x1, R10 ;  /* 0x00000001130a7824 */ /* 0x008fc600078e020a */
[----:B------:R-:W-:-:S04]  /*0280*/  SHF.R.S32.HI R19, RZ, 0x1, R18 ;  /* 0x00000001ff137819 */ /* 0x000fc80000011412 */
[----:B------:R-:W-:Y:S02]  /*0290*/  ISETP.GT.U32.AND P0, PT, R10, R19, PT ;  /* 0x000000130a00720c */ /* 0x000fe40003f04070 */
[----:B0-----:R-:W-:-:S04]  /*02a0*/  SHF.R.S32.HI R16, RZ, 0x1f, R19 ;  /* 0x0000001fff107819 */ /* 0x001fc80000011413 */
[----:B------:R-:W-:-:S04]  /*02b0*/  ISETP.GT.AND.EX P0, PT, RZ, R16, PT, P0 ;  /* 0x00000010ff00720c */ /* 0x000fc80003f04300 */
[----:B-1----:R-:W-:Y:S02]  /*02c0*/  SEL R15, R12, RZ, P0 ;  /* 0x000000ff0c0f7207 */ /* 0x002fe40000000000 */
[C---:B------:R-:W-:Y:S02]  /*02d0*/  ISETP.NE.U32.AND P1, PT, R10.reuse, R19, PT ;  /* 0x000000130a00720c */ /* 0x040fe40003f25070 */
[----:B------:R-:W-:Y:S02]  /*02e0*/  IADD3 R14, P2, PT, R10, -R15, RZ ;  /* 0x8000000f0a0e7210 */ /* 0x000fe40007f5e0ff */
[----:B------:R-:W-:Y:S02]  /*02f0*/  SHF.R.S32.HI R12, RZ, 0x1f, R12 ;  /* 0x0000001fff0c7819 */ /* 0x000fe4000001140c */
[----:B-----5:R-:W-:Y:S01]  /*0300*/  LEA.HI R10, R7, R7, RZ, 0x1 ;  /* 0x00000007070a7211 */ /* 0x020fe200078f08ff */
[----:B------:R-:W-:Y:S01]  /*0310*/  IMAD.IADD R13, R8, 0x1, R13 ;  /* 0x00000001080d7824 */ /* 0x000fe200078e020d */
[----:B------:R-:W-:-:S02]  /*0320*/  SEL R12, R12, RZ, P0 ;  /* 0x000000ff0c0c7207 */ /* 0x000fc40000000000 */
[----:B------:R-:W-:Y:S02]  /*0330*/  SHF.R.S32.HI R10, RZ, 0x1, R10 ;  /* 0x00000001ff0a7819 */ /* 0x000fe4000001140a */
[----:B------:R-:W-:Y:S01]  /*0340*/  ISETP.NE.AND.EX P0, PT, RZ, R16, PT, P1 ;  /* 0x00000010ff00720c */ /* 0x000fe20003f05310 */
[----:B------:R-:W-:Y:S01]  /*0350*/  IMAD.X R15, RZ, RZ, ~R12, P2 ;  /* 0x000000ffff0f7224 */ /* 0x000fe200010e0e0c */
[----:B------:R-:W-:Y:S02]  /*0360*/  ISETP.GT.U32.AND P1, PT, R13, R10, PT ;  /* 0x0000000a0d00720c */ /* 0x000fe40003f24070 */
[----:B------:R-:W-:Y:S02]  /*0370*/  SHF.R.S32.HI R16, RZ, 0x1f, R10 ;  /* 0x0000001fff107819 */ /* 0x000fe4000001140a */
[----:B------:R-:W-:Y:S02]  /*0380*/  LEA.HI R8, R9, R9, RZ, 0x1 ;  /* 0x0000000909087211 */ /* 0x000fe400078f08ff */
[----:B------:R-:W-:Y:S01]  /*0390*/  ISETP.GT.AND.EX P1, PT, RZ, R16, PT, P1 ;  /* 0x00000010ff00720c */ /* 0x000fe20003f24310 */
[----:B------:R-:W-:Y:S01]  /*03a0*/  IMAD.IADD R11, R6, 0x1, R11 ;  /* 0x00000001060b7824 */ /* 0x000fe200078e020b */
[----:B------:R-:W-:-:S02]  /*03b0*/  SEL R12, R14, RZ, P0 ;  /* 0x000000ff0e0c7207 */ /* 0x000fc40000000000 */
[----:B------:R-:W-:Y:S02]  /*03c0*/  SEL R15, R15, RZ, P0 ;  /* 0x000000ff0f0f7207 */ /* 0x000fe40000000000 */
[----:B------:R-:W-:Y:S02]  /*03d0*/  SHF.R.S32.HI R8, RZ, 0x1, R8 ;  /* 0x00000001ff087819 */ /* 0x000fe40000011408 */
[----:B------:R-:W-:Y:S02]  /*03e0*/  ISETP.NE.U32.AND P0, PT, R13, R10, PT ;  /* 0x0000000a0d00720c */ /* 0x000fe40003f05070 */
[----:B------:R-:W-:Y:S02]  /*03f0*/  SHF.R.S32.HI R6, RZ, 0x1f, R7 ;  /* 0x0000001fff067819 */ /* 0x000fe40000011407 */
[----:B------:R-:W-:Y:S01]  /*0400*/  SEL R10, R7, RZ, P1 ;  /* 0x000000ff070a7207 */ /* 0x000fe20000800000 */
[----:B------:R-:W-:Y:S01]  /*0410*/  IMAD R14, R15, R12, RZ ;  /* 0x0000000c0f0e7224 */ /* 0x000fe200078e02ff */
[----:B------:R-:W-:-:S02]  /*0420*/  ISETP.GT.U32.AND P2, PT, R11, R8, PT ;  /* 0x000000080b00720c */ /* 0x000fc40003f44070 */
[----:B------:R-:W-:Y:S02]  /*0430*/  SHF.R.S32.HI R17, RZ, 0x1f, R8 ;  /* 0x0000001fff117819 */ /* 0x000fe40000011408 */
[----:B------:R-:W-:Y:S02]  /*0440*/  IADD3 R13, P3, PT, R13, -R10, RZ ;  /* 0x8000000a0d0d7210 */ /* 0x000fe40007f7e0ff */
[----:B------:R-:W-:Y:S01]  /*0450*/  SEL R6, R6, RZ, P1 ;  /* 0x000000ff06067207 */ /* 0x000fe20000800000 */
[----:B------:R-:W-:Y:S01]  /*0460*/  IMAD R15, R12, R15, R14 ;  /* 0x0000000f0c0f7224 */ /* 0x000fe200078e020e */
[----:B------:R-:W-:Y:S02]  /*0470*/  ISETP.GT.AND.EX P2, PT, RZ, R17, PT, P2 ;  /* 0x00000011ff00720c */ /* 0x000fe40003f44320 */
[----:B------:R-:W-:Y:S01]  /*0480*/  ISETP.NE.AND.EX P0, PT, RZ, R16, PT, P0 ;  /* 0x00000010ff00720c */ /* 0x000fe20003f05300 */
[----:B------:R-:W-:Y:S01]  /*0490*/  IMAD.X R14, RZ, RZ, ~R6, P3 ;  /* 0x000000ffff0e7224 */ /* 0x000fe200018e0e06 */
[----:B------:R-:W-:-:S02]  /*04a0*/  ISETP.NE.U32.AND P1, PT, R11, R8, PT ;  /* 0x000000080b00720c */ /* 0x000fc40003f25070 */
[----:B------:R-:W-:Y:S02]  /*04b0*/  SHF.R.S32.HI R8, RZ, 0x1f, R9 ;  /* 0x0000001fff087819 */ /* 0x000fe40000011409 */
[----:B------:R-:W-:Y:S01]  /*04c0*/  SEL R10, R9, RZ, P2 ;  /* 0x000000ff090a7207 */ /* 0x000fe20001000000 */
[----:B------:R-:W-:Y:S01]  /*04d0*/  IMAD.WIDE.U32 R6, R12, R12, RZ ;  /* 0x0000000c0c067225 */ /* 0x000fe200078e00ff */
[----:B------:R-:W-:Y:S02]  /*04e0*/  SEL R13, R13, RZ, P0 ;  /* 0x000000ff0d0d7207 */ /* 0x000fe40000000000 */
[----:B------:R-:W-:Y:S02]  /*04f0*/  SEL R12, R14, RZ, P0 ;  /* 0x000000ff0e0c7207 */ /* 0x000fe40000000000 */
[----:B------:R-:W-:Y:S02]  /*0500*/  IADD3 R9, P0, PT, R11, -R10, RZ ;  /* 0x8000000a0b097210 */ /* 0x000fe40007f1e0ff */
[----:B------:R-:W-:Y:S01]  /*0510*/  SEL R8, R8, RZ, P2 ;  /* 0x000000ff08087207 */ /* 0x000fe20001000000 */
[----:B------:R-:W-:Y:S01]  /*0520*/  IMAD.IADD R7, R7, 0x1, R15 ;  /* 0x0000000107077824 */ /* 0x000fe200078e020f */
[----:B------:R-:W-:Y:S01]  /*0530*/  ISETP.NE.AND.EX P1, PT, RZ, R17, PT, P1 ;  /* 0x00000011ff00720c */ /* 0x000fe20003f25310 */
[----:B------:R-:W-:-:S02]  /*0540*/  IMAD R10, R12, R13, RZ ;  /* 0x0000000d0c0a7224 */ /* 0x000fc400078e02ff */
[----:B------:R-:W-:Y:S01]  /*0550*/  IMAD.X R8, RZ, RZ, ~R8, P0 ;  /* 0x000000ffff087224 */ /* 0x000fe200000e0e08 */
[----:B------:R-:W-:Y:S01]  /*0560*/  SEL R9, R9, RZ, P1 ;  /* 0x000000ff09097207 */ /* 0x000fe20000800000 */
[C---:B------:R-:W-:Y:S02]  /*0570*/  IMAD R11, R13.reuse, R12, R10 ;  /* 0x0000000c0d0b7224 */ /* 0x040fe400078e020a */
        /* <DEDUP_REMOVED lines=10> */
[----:B------:R-:W1:Y:S02]  /*0620*/  I2F.F64.S64 R6, R10 ;  /* 0x0000000a00067312 */ /* 0x000e640000301c00 */
[----:B-1----:R-:W-:Y:S01]  /*0630*/  DMUL R6, R6, UR6 ;  /* 0x0000000606067c28 */ /* 0x002fe20008000000 */
[----:B0-----:R-:W-:-:S07]  /*0640*/  IMAD.WIDE.U32 R8, R0, 0x10, R8 ;  /* 0x0000001000087825 */ /* 0x001fce00078e0008 */
[----:B--2---:R-:W-:-:S07]  /*0650*/  DMUL R4, R6, R4 ;  /* 0x0000000406047228 */ /* 0x004fce0000000000 */
[----:B------:R-:W-:Y:S04]  /*0660*/  STG.E.64 desc[UR4][R8.64], R4 ;  /* 0x0000000408007986 */ /* 0x000fe8000c101b04 */
[----:B------:R-:W2:Y:S02]  /*0670*/  LDG.E.64 R2, desc[UR4][R2.64+0x8] ;  /* 0x0000080402027981 */ /* 0x000ea4000c1e1b00 */
[----:B--2---:R-:W-:-:S07]  /*0680*/  DMUL R6, R6, R2 ;  /* 0x0000000206067228 */ /* 0x004fce0000000000 */
[----:B------:R-:W-:Y:S01]  /*0690*/  STG.E.64 desc[UR4][R8.64+0x8], R6 ;  /* 0x0000080608007986 */ /* 0x000fe2000c101b04 */
[----:B------:R-:W-:Y:S05]  /*06a0*/  EXIT ;  /* 0x000000000000794d */ /* 0x000fea0003800000 */
.L_x_6:
        /* <DEDUP_REMOVED lines=13> */
.L_x_16:


//--------------------- .text._Z25grad_mult_wave_numberz_cuIA2_dEvPT_S2_PiS3_S3_d --------------------------
	.section	.text._Z25grad_mult_wave_numberz_cuIA2_dEvPT_S2_PiS3_S3_d,"ax",@progbits
	.align	128
        .global         _Z25grad_mult_wave_numberz_cuIA2_dEvPT_S2_PiS3_S3_d
        .type           _Z25grad_mult_wave_numberz_cuIA2_dEvPT_S2_PiS3_S3_d,@function
        .size           _Z25grad_mult_wave_numberz_cuIA2_dEvPT_S2_PiS3_S3_d,(.L_x_17 - _Z25grad_mult_wave_numberz_cuIA2_dEvPT_S2_PiS3_S3_d)
        .other          _Z25grad_mult_wave_numberz_cuIA2_dEvPT_S2_PiS3_S3_d,@"STO_CUDA_ENTRY STV_DEFAULT"
_Z25grad_mult_wave_numberz_cuIA2_dEvPT_S2_PiS3_S3_d:
.text._Z25grad_mult_wave_numberz_cuIA2_dEvPT_S2_PiS3_S3_d:
        /* <DEDUP_REMOVED lines=14> */
[----:B---3--:R-:W-:-:S03]  /*00e0*/  IMAD R10, R10, UR8, R11 ;  /* 0x000000080a0a7c24 */ /* 0x008fc6000f8e020b */
[----:B--2---:R-:W-:Y:S01]  /*00f0*/  ISETP.GE.U32.AND P0, PT, R0, R5, PT ;  /* 0x000000050000720c */ /* 0x004fe20003f06070 */
[----:B-1----:R-:W-:-:S12]  /*0100*/  IMAD R5, R4, UR7, R9 ;  /* 0x0000000704057c24 */ /* 0x002fd8000f8e0209 */
        /* <DEDUP_REMOVED lines=12> */
[----:B0-----:R-:W4:Y:S05]  /*01d0*/  LDG.E R8, desc[UR4][R8.64+0x8] ;  /* 0x0000080408087981 */ /* 0x001f2a000c1e1900 */
[----:B------:R-:W0:Y:S01]  /*01e0*/  LDC.64 R12, c[0x0][0x380] ;  /* 0x0000e000ff0c7b82 */ /* 0x000e220000000a00 */
[----:B-1----:R-:W5:Y:S01]  /*01f0*/  LDG.E R7, desc[UR4][R6.64+0x8] ;  /* 0x0000080406077981 */ /* 0x002f62000c1e1900 */
[----:B------:R-:W-:-:S04]  /*0200*/  IMAD R15, R11, R0, R10 ;  /* 0x000000000b0f7224 */ /* 0x000fc800078e020a */
[----:B--2---:R-:W-:-:S05]  /*0210*/  IMAD.WIDE.U32 R2, R15, 0x10, R2 ;  /* 0x000000100f027825 */ /* 0x004fca00078e0002 */
[----:B------:R-:W2:Y:S01]  /*0220*/  LDG.E.64 R4, desc[UR4][R2.64+0x8] ;  /* 0x0000080402047981 */ /* 0x000ea2000c1e1b00 */
        /* <DEDUP_REMOVED lines=13> */
[----:B------:R-:W-:-:S04]  /*0300*/  SEL R10, R10, RZ, P0 ;  /* 0x000000ff0a0a7207 */ /* 0x000fc80000000000 */
[----:B------:R-:W-:-:S04]  /*0310*/  SEL R11, R0, RZ, P0 ;  /* 0x000000ff000b7207 */ /* 0x000fc80000000000 */
[----:B------:R-:W3:Y:S02]  /*0320*/  I2F.F64.S64 R6, R10 ;  /* 0x0000000a00067312 */ /* 0x000ee40000301c00 */
[----:B---3--:R-:W-:-:S08]  /*0330*/  DMUL R8, R6, -UR6 ;  /* 0x8000000606087c28 */ /* 0x008fd00008000000 */
[----:B--2---:R-:W-:Y:S01]  /*0340*/  DMUL R4, R8, R4 ;  /* 0x0000000408047228 */ /* 0x004fe20000000000 */
[----:B0-----:R-:W-:-:S06]  /*0350*/  IMAD.WIDE.U32 R8, R15, 0x10, R12 ;  /* 0x000000100f087825 */ /* 0x001fcc00078e000c */
[----:B------:R-:W-:Y:S04]  /*0360*/  STG.E.64 desc[UR4][R8.64], R4 ;  /* 0x0000000408007986 */ /* 0x000fe8000c101b04 */
[----:B------:R-:W2:Y:S01]  /*0370*/  LDG.E.64 R2, desc[UR4][R2.64] ;  /* 0x0000000402027981 */ /* 0x000ea2000c1e1b00 */
[----:B------:R-:W-:-:S08]  /*0380*/  DMUL R6, R6, UR6 ;  /* 0x0000000606067c28 */ /* 0x000fd00008000000 */
[----:B--2---:R-:W-:-:S07]  /*0390*/  DMUL R6, R6, R2 ;  /* 0x0000000206067228 */ /* 0x004fce0000000000 */
[----:B------:R-:W-:Y:S01]  /*03a0*/  STG.E.64 desc[UR4][R8.64+0x8], R6 ;  /* 0x0000080608007986 */ /* 0x000fe2000c101b04 */
[----:B------:R-:W-:Y:S05]  /*03b0*/  EXIT ;  /* 0x000000000000794d */ /* 0x000fea0003800000 */
.L_x_7:
        /* <DEDUP_REMOVED lines=12> */
.L_x_17:


//--------------------- .text._Z25grad_mult_wave_numbery_cuIA2_dEvPT_S2_PiS3_S3_d --------------------------
	.section	.text._Z25grad_mult_wave_numbery_cuIA2_dEvPT_S2_PiS3_S3_d,"ax",@progbits
	.align	128
        .global         _Z25grad_mult_wave_numbery_cuIA2_dEvPT_S2_PiS3_S3_d
        .type           _Z25grad_mult_wave_numbery_cuIA2_dEvPT_S2_PiS3_S3_d,@function
        .size           _Z25grad_mult_wave_numbery_cuIA2_dEvPT_S2_PiS3_S3_d,(.L_x_18 - _Z25grad_mult_wave_numbery_cuIA2_dEvPT_S2_PiS3_S3_d)
        .other          _Z25grad_mult_wave_numbery_cuIA2_dEvPT_S2_PiS3_S3_d,@"STO_CUDA_ENTRY STV_DEFAULT"
_Z25grad_mult_wave_numbery_cuIA2_dEvPT_S2_PiS3_S3_d:
.text._Z25grad_mult_wave_numbery_cuIA2_dEvPT_S2_PiS3_S3_d:
        /* <DEDUP_REMOVED lines=60> */
.L_x_8:
        /* <DEDUP_REMOVED lines=12> */
.L_x_18:


//--------------------- .text._Z25grad_mult_wave_numberx_cuIA2_dEvPT_S2_PiS3_S3_d --------------------------
	.section	.text._Z25grad_mult_wave_numberx_cuIA2_dEvPT_S2_PiS3_S3_d,"ax",@progbits
	.align	128
        .global         _Z25grad_mult_wave_numberx_cuIA2_dEvPT_S2_PiS3_S3_d
        .type           _Z25grad_mult_wave_numberx_cuIA2_dEvPT_S2_PiS3_S3_d,@function
        .size           _Z25grad_mult_wave_numberx_cuIA2_dEvPT_S2_PiS3_S3_d,(.L_x_19 - _Z25grad_mult_wave_numberx_cuIA2_dEvPT_S2_PiS3_S3_d)
        .other          _Z25grad_mult_wave_numberx_cuIA2_dEvPT_S2_PiS3_S3_d,@"STO_CUDA_ENTRY STV_DEFAULT"
_Z25grad_mult_wave_numberx_cuIA2_dEvPT_S2_PiS3_S3_d:
.text._Z25grad_mult_wave_numberx_cuIA2_dEvPT_S2_PiS3_S3_d:
        /* <DEDUP_REMOVED lines=13> */
[----:B0-----:R-:W-:-:S05]  /*00d0*/  IMAD R0, R0, UR6, R7 ;  /* 0x0000000600007c24 */ /* 0x001fca000f8e0207 */
[----:B--2---:R-:W-:Y:S01]  /*00e0*/  ISETP.GE.U32.AND P0, PT, R0, R5, PT ;  /* 0x000000050000720c */ /* 0x004fe20003f06070 */
[----:B-1----:R-:W-:Y:S02]  /*00f0*/  IMAD R5, R4, UR7, R9 ;  /* 0x0000000704057c24 */ /* 0x002fe4000f8e0209 */
[----:B---3--:R-:W-:-:S10]  /*0100*/  IMAD R4, R6, UR8, R11 ;  /* 0x0000000806047c24 */ /* 0x008fd4000f8e020b */
        /* <DEDUP_REMOVED lines=43> */
.L_x_9:
        /* <DEDUP_REMOVED lines=12> */
.L_x_19:


//--------------------- .nv.shared.reserved.0     --------------------------
	.section	.nv.shared.reserved.0,"aw",@nobits
	.weak		__nv_reservedSMEM_offset_0_alias
	.size		__nv_reservedSMEM_offset_0_alias, 0, 64
	.other		__nv_reservedSMEM_offset_0_alias,@"STO_CUDA_RESERVED_SHARED STV_DEFAULT"
__nv_reservedSMEM_offset_0_alias:
	.zero		0
	.zero		64


//--------------------- .nv.constant0._Z8daxpy_cuIfEvxT_PS0_S1_ --------------------------
	.section	.nv.constant0._Z8daxpy_cuIfEvxT_PS0_S1_,"a",@progbits
	.sectionflags	@""
	.align	4
.nv.constant0._Z8daxpy_cuIfEvxT_PS0_S1_:
	.zero		928


//--------------------- .nv.constant0._Z27laplace_mult_wave_number_cuIA2_fEvPT_S2_PiS3_S3_d --------------------------
	.section	.nv.constant0._Z27laplace_mult_wave_number_cuIA2_fEvPT_S2_PiS3_S3_d,"a",@progbits
	.sectionflags	@""
	.align	4
.nv.constant0._Z27laplace_mult_wave_number_cuIA2_fEvPT_S2_PiS3_S3_d:
	.zero		944


//--------------------- .nv.constant0._Z25grad_mult_wave_numberz_cuIA2_fEvPT_S2_PiS3_S3_d --------------------------
	.section	.nv.constant0._Z25grad_mult_wave_numberz_cuIA2_fEvPT_S2_PiS3_S3_d,"a",@progbits
	.sectionflags	@""
	.align	4
.nv.constant0._Z25grad_mult_wave_numberz_cuIA2_fEvPT_S2_PiS3_S3_d:
	.zero		944


//--------------------- .nv.constant0._Z25grad_mult_wave_numbery_cuIA2_fEvPT_S2_PiS3_S3_d --------------------------
	.section	.nv.constant0._Z25grad_mult_wave_numbery_cuIA2_fEvPT_S2_PiS3_S3_d,"a",@progbits
	.sectionflags	@""
	.align	4
.nv.constant0._Z25grad_mult_wave_numbery_cuIA2_fEvPT_S2_PiS3_S3_d:
	.zero		944


//--------------------- .nv.constant0._Z25grad_mult_wave_numberx_cuIA2_fEvPT_S2_PiS3_S3_d --------------------------
	.section	.nv.constant0._Z25grad_mult_wave_numberx_cuIA2_fEvPT_S2_PiS3_S3_d,"a",@progbits
	.sectionflags	@""
	.align	4
.nv.constant0._Z25grad_mult_wave_numberx_cuIA2_fEvPT_S2_PiS3_S3_d:
	.zero		944


//--------------------- .nv.constant0._Z8daxpy_cuIdEvxT_PS0_S1_ --------------------------
	.section	.nv.constant0._Z8daxpy_cuIdEvxT_PS0_S1_,"a",@progbits
	.sectionflags	@""
	.align	4
.nv.constant0._Z8daxpy_cuIdEvxT_PS0_S1_:
	.zero		928


//--------------------- .nv.constant0._Z27laplace_mult_wave_number_cuIA2_dEvPT_S2_PiS3_S3_d --------------------------
	.section	.nv.constant0._Z27laplace_mult_wave_number_cuIA2_dEvPT_S2_PiS3_S3_d,"a",@progbits
	.sectionflags	@""
	.align	4
.nv.constant0._Z27laplace_mult_wave_number_cuIA2_dEvPT_S2_PiS3_S3_d:
	.zero		944


//--------------------- .nv.constant0._Z25grad_mult_wave_numberz_cuIA2_dEvPT_S2_PiS3_S3_d --------------------------
	.section	.nv.constant0._Z25grad_mult_wave_numberz_cuIA2_dEvPT_S2_PiS3_S3_d,"a",@progbits
	.sectionflags	@""
	.align	4
.nv.constant0._Z25grad_mult_wave_numberz_cuIA2_dEvPT_S2_PiS3_S3_d:
	.zero		944


//--------------------- .nv.constant0._Z25grad_mult_wave_numbery_cuIA2_dEvPT_S2_PiS3_S3_d --------------------------
	.section	.nv.constant0._Z25grad_mult_wave_numbery_cuIA2_dEvPT_S2_PiS3_S3_d,"a",@progbits
	.sectionflags	@""
	.align	4
.nv.constant0._Z25grad_mult_wave_numbery_cuIA2_dEvPT_S2_PiS3_S3_d:
	.zero		944


//--------------------- .nv.constant0._Z25grad_mult_wave_numberx_cuIA2_dEvPT_S2_PiS3_S3_d --------------------------
	.section	.nv.constant0._Z25grad_mult_wave_numberx_cuIA2_dEvPT_S2_PiS3_S3_d,"a",@progbits
	.sectionflags	@""
	.align	4
.nv.constant0._Z25grad_mult_wave_numberx_cuIA2_dEvPT_S2_PiS3_S3_d:
	.zero		944


//--------------------- SYMBOLS --------------------------

	.type		.nv.reservedSmem.offset0,@object
	.size		.nv.reservedSmem.offset0,0x4
